//
// Generated by NVIDIA NVVM Compiler
//
// Compiler Build ID: CL-36424714
// Cuda compilation tools, release 13.0, V13.0.88
// Based on NVVM 20.0.0
//

.version 9.0
.target sm_100
.address_size 64

	// .globl	_Z23computeDivergenceKernelPKfPfPKh
.const .align 4 .u32 c_GX;
.const .align 4 .u32 c_GY;
.const .align 4 .u32 c_GZ;
.const .align 4 .f32 c_cellSizeX;
.const .align 4 .f32 c_cellSizeY;
.const .align 4 .f32 c_cellSizeZ;
.const .align 4 .f32 c_worldMinX;
.const .align 4 .f32 c_worldMinY;
.const .align 4 .f32 c_worldMinZ;
.const .align 4 .f32 c_thermalDiffusivity;
.const .align 4 .f32 c_ambientTemperature;
.const .align 4 .f32 c_coolingRate;
.const .align 4 .f32 c_heatSourceStrength;
.const .align 4 .f32 c_thermalExpansionCoefficient;
.const .align 4 .f32 c_gravity;
.const .align 4 .f32 c_buoyancyFactor;
.const .align 4 .f32 c_referenceDensity;
// _ZZ22pressureJacobianKernelPKfPfS0_PKhfE10s_pressure has been demoted

.visible .entry _Z23computeDivergenceKernelPKfPfPKh(
	.param .u64 .ptr .align 1 _Z23computeDivergenceKernelPKfPfPKh_param_0,
	.param .u64 .ptr .align 1 _Z23computeDivergenceKernelPKfPfPKh_param_1,
	.param .u64 .ptr .align 1 _Z23computeDivergenceKernelPKfPfPKh_param_2
)
{
	.reg .pred 	%p<36>;
	.reg .b16 	%rs<15>;
	.reg .b32 	%r<44>;
	.reg .b32 	%f<59>;
	.reg .b64 	%rd<33>;

	ld.param.u64 	%rd5, [_Z23computeDivergenceKernelPKfPfPKh_param_0];
	ld.param.u64 	%rd6, [_Z23computeDivergenceKernelPKfPfPKh_param_1];
	ld.param.u64 	%rd7, [_Z23computeDivergenceKernelPKfPfPKh_param_2];
	cvta.to.global.u64 	%rd1, %rd5;
	cvta.to.global.u64 	%rd2, %rd6;
	cvta.to.global.u64 	%rd3, %rd7;
	mov.u32 	%r13, %ctaid.x;
	mov.u32 	%r14, %ntid.x;
	mov.u32 	%r15, %tid.x;
	mad.lo.s32 	%r1, %r13, %r14, %r15;
	mov.u32 	%r16, %ctaid.y;
	mov.u32 	%r17, %ntid.y;
	mov.u32 	%r18, %tid.y;
	mad.lo.s32 	%r19, %r16, %r17, %r18;
	mov.u32 	%r20, %ctaid.z;
	mov.u32 	%r21, %ntid.z;
	mov.u32 	%r22, %tid.z;
	mad.lo.s32 	%r23, %r20, %r21, %r22;
	ld.const.u32 	%r4, [c_GX];
	setp.ge.s32 	%p1, %r1, %r4;
	ld.const.u32 	%r24, [c_GY];
	setp.ge.s32 	%p2, %r19, %r24;
	or.pred  	%p3, %p1, %p2;
	ld.const.u32 	%r25, [c_GZ];
	setp.ge.s32 	%p4, %r23, %r25;
	or.pred  	%p5, %p3, %p4;
	@%p5 bra 	$L__BB0_28;
	mul.lo.s32 	%r7, %r24, %r23;
	add.s32 	%r8, %r7, %r19;
	mad.lo.s32 	%r9, %r8, %r4, %r1;
	cvt.s64.s32 	%rd8, %r9;
	add.s64 	%rd4, %rd3, %rd8;
	ld.global.nc.u8 	%rs1, [%rd4];
	cvt.u16.u8 	%rs2, %rs1;
	setp.eq.s16 	%p6, %rs2, 0;
	@%p6 bra 	$L__BB0_3;
	mul.wide.s32 	%rd9, %r9, 4;
	add.s64 	%rd10, %rd2, %rd9;
	mov.b32 	%r26, 0;
	st.global.u32 	[%rd10], %r26;
	bra.uni 	$L__BB0_28;
$L__BB0_3:
	add.s32 	%r27, %r4, -1;
	setp.ge.s32 	%p7, %r1, %r27;
	setp.lt.s32 	%p8, %r1, 1;
	mov.f32 	%f55, 0f00000000;
	or.pred  	%p9, %p8, %p7;
	mov.f32 	%f50, 0f00000000;
	@%p9 bra 	$L__BB0_11;
	add.s32 	%r28, %r1, 1;
	setp.ge.s32 	%p10, %r28, %r4;
	@%p10 bra 	$L__BB0_7;
	ld.global.nc.u8 	%rs3, [%rd4+1];
	cvt.u16.u8 	%rs4, %rs3;
	setp.ne.s16 	%p11, %rs4, 0;
	@%p11 bra 	$L__BB0_7;
	mad.lo.s32 	%r29, %r9, 3, 3;
	mul.wide.s32 	%rd11, %r29, 4;
	add.s64 	%rd12, %rd1, %rd11;
	ld.global.nc.f32 	%f50, [%rd12];
$L__BB0_7:
	setp.gt.s32 	%p12, %r1, %r4;
	mov.f32 	%f51, 0f00000000;
	@%p12 bra 	$L__BB0_10;
	ld.global.nc.u8 	%rs5, [%rd4+-1];
	cvt.u16.u8 	%rs6, %rs5;
	setp.ne.s16 	%p13, %rs6, 0;
	@%p13 bra 	$L__BB0_10;
	mad.lo.s32 	%r30, %r9, 3, -3;
	mul.wide.s32 	%rd13, %r30, 4;
	add.s64 	%rd14, %rd1, %rd13;
	ld.global.nc.f32 	%f51, [%rd14];
$L__BB0_10:
	sub.f32 	%f24, %f50, %f51;
	ld.const.f32 	%f25, [c_cellSizeX];
	add.f32 	%f26, %f25, %f25;
	rcp.rn.f32 	%f27, %f26;
	fma.rn.f32 	%f55, %f24, %f27, 0f00000000;
$L__BB0_11:
	add.s32 	%r31, %r24, -1;
	setp.ge.u32 	%p14, %r19, %r31;
	setp.eq.s32 	%p15, %r19, 0;
	or.pred  	%p16, %p15, %p14;
	mov.f32 	%f53, 0f00000000;
	@%p16 bra 	$L__BB0_19;
	add.s32 	%r32, %r19, 1;
	setp.lt.s32 	%p17, %r1, 0;
	setp.ge.u32 	%p18, %r32, %r24;
	or.pred  	%p19, %p17, %p18;
	@%p19 bra 	$L__BB0_15;
	cvt.s64.s32 	%rd15, %r4;
	add.s64 	%rd16, %rd4, %rd15;
	ld.global.nc.u8 	%rs7, [%rd16];
	cvt.u16.u8 	%rs8, %rs7;
	setp.ne.s16 	%p20, %rs8, 0;
	@%p20 bra 	$L__BB0_15;
	add.s32 	%r33, %r9, %r4;
	mul.lo.s32 	%r34, %r33, 3;
	mul.wide.s32 	%rd17, %r34, 4;
	add.s64 	%rd18, %rd1, %rd17;
	ld.global.nc.f32 	%f53, [%rd18+4];
$L__BB0_15:
	setp.lt.s32 	%p21, %r1, 0;
	setp.gt.u32 	%p22, %r19, %r24;
	or.pred  	%p23, %p21, %p22;
	mov.f32 	%f54, 0f00000000;
	@%p23 bra 	$L__BB0_18;
	add.s32 	%r35, %r8, -1;
	mad.lo.s32 	%r10, %r35, %r4, %r1;
	cvt.s64.s32 	%rd19, %r10;
	add.s64 	%rd20, %rd3, %rd19;
	ld.global.nc.u8 	%rs9, [%rd20];
	cvt.u16.u8 	%rs10, %rs9;
	setp.ne.s16 	%p24, %rs10, 0;
	@%p24 bra 	$L__BB0_18;
	mul.lo.s32 	%r36, %r10, 3;
	mul.wide.s32 	%rd21, %r36, 4;
	add.s64 	%rd22, %rd1, %rd21;
	ld.global.nc.f32 	%f54, [%rd22+4];
$L__BB0_18:
	sub.f32 	%f32, %f53, %f54;
	ld.const.f32 	%f33, [c_cellSizeY];
	add.f32 	%f34, %f33, %f33;
	rcp.rn.f32 	%f35, %f34;
	fma.rn.f32 	%f55, %f32, %f35, %f55;
$L__BB0_19:
	add.s32 	%r37, %r25, -1;
	setp.ge.u32 	%p25, %r23, %r37;
	setp.eq.s32 	%p26, %r23, 0;
	or.pred  	%p27, %p26, %p25;
	mov.f32 	%f56, 0f00000000;
	@%p27 bra 	$L__BB0_27;
	add.s32 	%r38, %r23, 1;
	setp.lt.s32 	%p28, %r1, 0;
	setp.ge.u32 	%p29, %r38, %r25;
	or.pred  	%p30, %p28, %p29;
	@%p30 bra 	$L__BB0_23;
	add.s32 	%r39, %r8, %r24;
	mad.lo.s32 	%r11, %r39, %r4, %r1;
	cvt.s64.s32 	%rd23, %r11;
	add.s64 	%rd24, %rd3, %rd23;
	ld.global.nc.u8 	%rs11, [%rd24];
	cvt.u16.u8 	%rs12, %rs11;
	setp.ne.s16 	%p31, %rs12, 0;
	@%p31 bra 	$L__BB0_23;
	mul.lo.s32 	%r40, %r11, 3;
	mul.wide.s32 	%rd25, %r40, 4;
	add.s64 	%rd26, %rd1, %rd25;
	ld.global.nc.f32 	%f56, [%rd26+8];
$L__BB0_23:
	setp.lt.s32 	%p32, %r1, 0;
	setp.gt.u32 	%p33, %r23, %r25;
	or.pred  	%p34, %p32, %p33;
	mov.f32 	%f57, 0f00000000;
	@%p34 bra 	$L__BB0_26;
	sub.s32 	%r41, %r7, %r24;
	add.s32 	%r42, %r41, %r19;
	mad.lo.s32 	%r12, %r42, %r4, %r1;
	cvt.s64.s32 	%rd27, %r12;
	add.s64 	%rd28, %rd3, %rd27;
	ld.global.nc.u8 	%rs13, [%rd28];
	cvt.u16.u8 	%rs14, %rs13;
	setp.ne.s16 	%p35, %rs14, 0;
	@%p35 bra 	$L__BB0_26;
	mul.lo.s32 	%r43, %r12, 3;
	mul.wide.s32 	%rd29, %r43, 4;
	add.s64 	%rd30, %rd1, %rd29;
	ld.global.nc.f32 	%f57, [%rd30+8];
$L__BB0_26:
	sub.f32 	%f40, %f56, %f57;
	ld.const.f32 	%f41, [c_cellSizeZ];
	add.f32 	%f42, %f41, %f41;
	rcp.rn.f32 	%f43, %f42;
	fma.rn.f32 	%f55, %f40, %f43, %f55;
$L__BB0_27:
	mul.wide.s32 	%rd31, %r9, 4;
	add.s64 	%rd32, %rd2, %rd31;
	st.global.f32 	[%rd32], %f55;
$L__BB0_28:
	ret;

}
	// .globl	_Z22pressureJacobianKernelPKfPfS0_PKhf
.visible .entry _Z22pressureJacobianKernelPKfPfS0_PKhf(
	.param .u64 .ptr .align 1 _Z22pressureJacobianKernelPKfPfS0_PKhf_param_0,
	.param .u64 .ptr .align 1 _Z22pressureJacobianKernelPKfPfS0_PKhf_param_1,
	.param .u64 .ptr .align 1 _Z22pressureJacobianKernelPKfPfS0_PKhf_param_2,
	.param .u64 .ptr .align 1 _Z22pressureJacobianKernelPKfPfS0_PKhf_param_3,
	.param .f32 _Z22pressureJacobianKernelPKfPfS0_PKhf_param_4
)
{
	.reg .pred 	%p<43>;
	.reg .b16 	%rs<15>;
	.reg .b32 	%r<84>;
	.reg .b32 	%f<52>;
	.reg .b64 	%rd<37>;
	// demoted variable
	.shared .align 4 .b8 _ZZ22pressureJacobianKernelPKfPfS0_PKhfE10s_pressure[4000];
	ld.param.u64 	%rd7, [_Z22pressureJacobianKernelPKfPfS0_PKhf_param_0];
	ld.param.u64 	%rd8, [_Z22pressureJacobianKernelPKfPfS0_PKhf_param_1];
	ld.param.u64 	%rd6, [_Z22pressureJacobianKernelPKfPfS0_PKhf_param_2];
	ld.param.u64 	%rd9, [_Z22pressureJacobianKernelPKfPfS0_PKhf_param_3];
	ld.param.f32 	%f13, [_Z22pressureJacobianKernelPKfPfS0_PKhf_param_4];
	cvta.to.global.u64 	%rd1, %rd8;
	cvta.to.global.u64 	%rd2, %rd9;
	cvta.to.global.u64 	%rd3, %rd7;
	mov.u32 	%r32, %ctaid.x;
	mov.u32 	%r1, %ntid.x;
	mov.u32 	%r2, %tid.x;
	mad.lo.s32 	%r3, %r32, %r1, %r2;
	mov.u32 	%r33, %ctaid.y;
	mov.u32 	%r4, %ntid.y;
	mov.u32 	%r5, %tid.y;
	mad.lo.s32 	%r34, %r33, %r4, %r5;
	mov.u32 	%r35, %ctaid.z;
	mov.u32 	%r7, %ntid.z;
	mov.u32 	%r8, %tid.z;
	mad.lo.s32 	%r36, %r35, %r7, %r8;
	ld.const.u32 	%r10, [c_GX];
	setp.ge.s32 	%p1, %r3, %r10;
	ld.const.u32 	%r37, [c_GY];
	setp.ge.s32 	%p2, %r34, %r37;
	or.pred  	%p3, %p1, %p2;
	ld.const.u32 	%r38, [c_GZ];
	setp.ge.s32 	%p4, %r36, %r38;
	mov.u32 	%r39, _ZZ22pressureJacobianKernelPKfPfS0_PKhfE10s_pressure;
	mad.lo.s32 	%r40, %r2, 400, %r39;
	add.s32 	%r13, %r40, 400;
	mad.lo.s32 	%r41, %r5, 40, %r13;
	add.s32 	%r14, %r41, 40;
	shl.b32 	%r42, %r8, 2;
	add.s32 	%r15, %r14, %r42;
	or.pred  	%p5, %p3, %p4;
	@%p5 bra 	$L__BB1_13;
	mul.lo.s32 	%r16, %r37, %r36;
	add.s32 	%r17, %r16, %r34;
	mad.lo.s32 	%r43, %r17, %r10, %r3;
	mul.wide.s32 	%rd10, %r43, 4;
	add.s64 	%rd4, %rd3, %rd10;
	ld.global.nc.f32 	%f14, [%rd4];
	st.shared.f32 	[%r15+4], %f14;
	setp.ne.s32 	%p6, %r2, 0;
	setp.lt.s32 	%p7, %r3, 1;
	or.pred  	%p8, %p6, %p7;
	@%p8 bra 	$L__BB1_3;
	ld.global.nc.f32 	%f15, [%rd4+-4];
	mov.u32 	%r44, _ZZ22pressureJacobianKernelPKfPfS0_PKhfE10s_pressure;
	mad.lo.s32 	%r45, %r5, 40, %r44;
	shl.b32 	%r46, %r8, 2;
	add.s32 	%r47, %r45, %r46;
	st.shared.f32 	[%r47+44], %f15;
$L__BB1_3:
	add.s32 	%r48, %r1, -1;
	setp.ne.s32 	%p9, %r2, %r48;
	add.s32 	%r49, %r10, -1;
	setp.ge.s32 	%p10, %r3, %r49;
	or.pred  	%p11, %p9, %p10;
	@%p11 bra 	$L__BB1_5;
	ld.global.nc.f32 	%f16, [%rd4+4];
	st.shared.f32 	[%r15+404], %f16;
$L__BB1_5:
	setp.ne.s32 	%p12, %r5, 0;
	setp.eq.s32 	%p13, %r34, 0;
	or.pred  	%p14, %p12, %p13;
	@%p14 bra 	$L__BB1_7;
	add.s32 	%r50, %r17, -1;
	mad.lo.s32 	%r51, %r50, %r10, %r3;
	mul.wide.s32 	%rd11, %r51, 4;
	add.s64 	%rd12, %rd3, %rd11;
	ld.global.nc.f32 	%f17, [%rd12];
	shl.b32 	%r52, %r8, 2;
	add.s32 	%r53, %r13, %r52;
	st.shared.f32 	[%r53+4], %f17;
$L__BB1_7:
	add.s32 	%r54, %r4, -1;
	setp.ne.s32 	%p15, %r5, %r54;
	add.s32 	%r55, %r37, -1;
	setp.ge.u32 	%p16, %r34, %r55;
	or.pred  	%p17, %p15, %p16;
	@%p17 bra 	$L__BB1_9;
	mul.wide.s32 	%rd13, %r10, 4;
	add.s64 	%rd14, %rd4, %rd13;
	ld.global.nc.f32 	%f18, [%rd14];
	st.shared.f32 	[%r15+44], %f18;
$L__BB1_9:
	setp.ne.s32 	%p18, %r8, 0;
	setp.eq.s32 	%p19, %r36, 0;
	or.pred  	%p20, %p18, %p19;
	@%p20 bra 	$L__BB1_11;
	sub.s32 	%r56, %r16, %r37;
	add.s32 	%r57, %r56, %r34;
	mad.lo.s32 	%r58, %r57, %r10, %r3;
	mul.wide.s32 	%rd15, %r58, 4;
	add.s64 	%rd16, %rd3, %rd15;
	ld.global.nc.f32 	%f19, [%rd16];
	st.shared.f32 	[%r14], %f19;
$L__BB1_11:
	add.s32 	%r59, %r7, -1;
	setp.ne.s32 	%p21, %r8, %r59;
	add.s32 	%r60, %r38, -1;
	setp.ge.u32 	%p22, %r36, %r60;
	or.pred  	%p23, %p21, %p22;
	@%p23 bra 	$L__BB1_13;
	add.s32 	%r61, %r17, %r37;
	mad.lo.s32 	%r62, %r61, %r10, %r3;
	mul.wide.s32 	%rd17, %r62, 4;
	add.s64 	%rd18, %rd3, %rd17;
	ld.global.nc.f32 	%f20, [%rd18];
	st.shared.f32 	[%r15+8], %f20;
$L__BB1_13:
	bar.sync 	0;
	setp.ge.s32 	%p24, %r3, %r10;
	setp.ge.s32 	%p25, %r34, %r37;
	or.pred  	%p26, %p24, %p25;
	setp.ge.s32 	%p27, %r36, %r38;
	or.pred  	%p28, %p26, %p27;
	@%p28 bra 	$L__BB1_37;
	mul.lo.s32 	%r18, %r37, %r36;
	add.s32 	%r19, %r18, %r34;
	mad.lo.s32 	%r20, %r19, %r10, %r3;
	cvt.s64.s32 	%rd19, %r20;
	add.s64 	%rd5, %rd2, %rd19;
	ld.global.nc.u8 	%rs1, [%rd5];
	cvt.u16.u8 	%rs2, %rs1;
	setp.eq.s16 	%p29, %rs2, 0;
	mov.f32 	%f47, 0f00000000;
	@%p29 bra 	$L__BB1_16;
	mul.wide.s32 	%rd20, %r20, 4;
	add.s64 	%rd21, %rd1, %rd20;
	mov.b32 	%r63, 0;
	st.global.u32 	[%rd21], %r63;
	bra.uni 	$L__BB1_37;
$L__BB1_16:
	setp.lt.s32 	%p30, %r3, 1;
	mov.b32 	%r79, 0;
	@%p30 bra 	$L__BB1_19;
	ld.global.nc.u8 	%rs3, [%rd5+-1];
	cvt.u16.u8 	%rs4, %rs3;
	setp.ne.s16 	%p31, %rs4, 0;
	@%p31 bra 	$L__BB1_19;
	ld.shared.f32 	%f23, [%r15+-396];
	add.f32 	%f47, %f23, 0f00000000;
	mov.b32 	%r79, 1;
$L__BB1_19:
	add.s32 	%r67, %r10, -1;
	setp.ge.s32 	%p32, %r3, %r67;
	@%p32 bra 	$L__BB1_22;
	ld.global.nc.u8 	%rs5, [%rd5+1];
	cvt.u16.u8 	%rs6, %rs5;
	setp.ne.s16 	%p33, %rs6, 0;
	@%p33 bra 	$L__BB1_22;
	ld.shared.f32 	%f24, [%r15+404];
	add.f32 	%f47, %f47, %f24;
	add.s32 	%r79, %r79, 1;
$L__BB1_22:
	setp.eq.s32 	%p34, %r34, 0;
	@%p34 bra 	$L__BB1_25;
	add.s32 	%r68, %r19, -1;
	mad.lo.s32 	%r69, %r68, %r10, %r3;
	cvt.s64.s32 	%rd22, %r69;
	add.s64 	%rd23, %rd2, %rd22;
	ld.global.nc.u8 	%rs7, [%rd23];
	cvt.u16.u8 	%rs8, %rs7;
	setp.ne.s16 	%p35, %rs8, 0;
	@%p35 bra 	$L__BB1_25;
	ld.shared.f32 	%f25, [%r15+-36];
	add.f32 	%f47, %f47, %f25;
	add.s32 	%r79, %r79, 1;
$L__BB1_25:
	add.s32 	%r70, %r37, -1;
	setp.ge.u32 	%p36, %r34, %r70;
	@%p36 bra 	$L__BB1_28;
	cvt.s64.s32 	%rd24, %r10;
	add.s64 	%rd25, %rd5, %rd24;
	ld.global.nc.u8 	%rs9, [%rd25];
	cvt.u16.u8 	%rs10, %rs9;
	setp.ne.s16 	%p37, %rs10, 0;
	@%p37 bra 	$L__BB1_28;
	ld.shared.f32 	%f26, [%r15+44];
	add.f32 	%f47, %f47, %f26;
	add.s32 	%r79, %r79, 1;
$L__BB1_28:
	setp.eq.s32 	%p38, %r36, 0;
	@%p38 bra 	$L__BB1_31;
	sub.s32 	%r71, %r18, %r37;
	add.s32 	%r72, %r71, %r34;
	mad.lo.s32 	%r73, %r72, %r10, %r3;
	cvt.s64.s32 	%rd26, %r73;
	add.s64 	%rd27, %rd2, %rd26;
	ld.global.nc.u8 	%rs11, [%rd27];
	cvt.u16.u8 	%rs12, %rs11;
	setp.ne.s16 	%p39, %rs12, 0;
	@%p39 bra 	$L__BB1_31;
	ld.shared.f32 	%f27, [%r15];
	add.f32 	%f47, %f47, %f27;
	add.s32 	%r79, %r79, 1;
$L__BB1_31:
	add.s32 	%r74, %r38, -1;
	setp.ge.u32 	%p40, %r36, %r74;
	@%p40 bra 	$L__BB1_35;
	add.s32 	%r75, %r19, %r37;
	mad.lo.s32 	%r76, %r75, %r10, %r3;
	cvt.s64.s32 	%rd28, %r76;
	add.s64 	%rd29, %rd2, %rd28;
	ld.global.nc.u8 	%rs13, [%rd29];
	cvt.u16.u8 	%rs14, %rs13;
	setp.ne.s16 	%p41, %rs14, 0;
	@%p41 bra 	$L__BB1_35;
	ld.shared.f32 	%f28, [%r15+8];
	add.f32 	%f47, %f47, %f28;
	add.s32 	%r79, %r79, 1;
$L__BB1_34:
	ld.const.f32 	%f29, [c_cellSizeX];
	ld.const.f32 	%f30, [c_cellSizeY];
	add.f32 	%f31, %f29, %f30;
	ld.const.f32 	%f32, [c_cellSizeZ];
	add.f32 	%f33, %f31, %f32;
	div.rn.f32 	%f34, %f33, 0f40400000;
	mul.f32 	%f35, %f34, %f34;
	div.rn.f32 	%f36, %f35, %f13;
	cvta.to.global.u64 	%rd32, %rd6;
	mul.wide.s32 	%rd33, %r20, 4;
	add.s64 	%rd34, %rd32, %rd33;
	ld.global.nc.f32 	%f37, [%rd34];
	mul.f32 	%f38, %f37, %f36;
	sub.f32 	%f39, %f47, %f38;
	cvt.rn.f32.u32 	%f40, %r79;
	div.rn.f32 	%f41, %f39, %f40;
	add.s64 	%rd35, %rd3, %rd33;
	ld.global.nc.f32 	%f42, [%rd35];
	mul.f32 	%f43, %f41, 0f3F19999A;
	fma.rn.f32 	%f44, %f42, 0f3ECCCCCC, %f43;
	add.s64 	%rd36, %rd1, %rd33;
	st.global.f32 	[%rd36], %f44;
	bra.uni 	$L__BB1_37;
$L__BB1_35:
	setp.ne.s32 	%p42, %r79, 0;
	@%p42 bra 	$L__BB1_34;
	mul.wide.s32 	%rd30, %r20, 4;
	add.s64 	%rd31, %rd1, %rd30;
	mov.b32 	%r77, 0;
	st.global.u32 	[%rd31], %r77;
$L__BB1_37:
	ret;

}
	// .globl	_Z30subtractPressureGradientKernelPfPKfPKhf
.visible .entry _Z30subtractPressureGradientKernelPfPKfPKhf(
	.param .u64 .ptr .align 1 _Z30subtractPressureGradientKernelPfPKfPKhf_param_0,
	.param .u64 .ptr .align 1 _Z30subtractPressureGradientKernelPfPKfPKhf_param_1,
	.param .u64 .ptr .align 1 _Z30subtractPressureGradientKernelPfPKfPKhf_param_2,
	.param .f32 _Z30subtractPressureGradientKernelPfPKfPKhf_param_3
)
{
	.reg .pred 	%p<36>;
	.reg .b16 	%rs<15>;
	.reg .b32 	%r<42>;
	.reg .b32 	%f<59>;
	.reg .b64 	%rd<35>;

	ld.param.u64 	%rd6, [_Z30subtractPressureGradientKernelPfPKfPKhf_param_0];
	ld.param.u64 	%rd7, [_Z30subtractPressureGradientKernelPfPKfPKhf_param_1];
	ld.param.u64 	%rd8, [_Z30subtractPressureGradientKernelPfPKfPKhf_param_2];
	ld.param.f32 	%f25, [_Z30subtractPressureGradientKernelPfPKfPKhf_param_3];
	cvta.to.global.u64 	%rd1, %rd7;
	cvta.to.global.u64 	%rd2, %rd6;
	cvta.to.global.u64 	%rd3, %rd8;
	mov.u32 	%r13, %ctaid.x;
	mov.u32 	%r14, %ntid.x;
	mov.u32 	%r15, %tid.x;
	mad.lo.s32 	%r1, %r13, %r14, %r15;
	mov.u32 	%r16, %ctaid.y;
	mov.u32 	%r17, %ntid.y;
	mov.u32 	%r18, %tid.y;
	mad.lo.s32 	%r19, %r16, %r17, %r18;
	mov.u32 	%r20, %ctaid.z;
	mov.u32 	%r21, %ntid.z;
	mov.u32 	%r22, %tid.z;
	mad.lo.s32 	%r23, %r20, %r21, %r22;
	ld.const.u32 	%r4, [c_GX];
	setp.ge.s32 	%p1, %r1, %r4;
	ld.const.u32 	%r24, [c_GY];
	setp.ge.s32 	%p2, %r19, %r24;
	or.pred  	%p3, %p1, %p2;
	ld.const.u32 	%r25, [c_GZ];
	setp.ge.s32 	%p4, %r23, %r25;
	or.pred  	%p5, %p3, %p4;
	@%p5 bra 	$L__BB2_34;
	mul.lo.s32 	%r7, %r24, %r23;
	add.s32 	%r8, %r7, %r19;
	mad.lo.s32 	%r9, %r8, %r4, %r1;
	cvt.s64.s32 	%rd9, %r9;
	add.s64 	%rd4, %rd3, %rd9;
	ld.global.nc.u8 	%rs1, [%rd4];
	cvt.u16.u8 	%rs2, %rs1;
	setp.eq.s16 	%p6, %rs2, 0;
	@%p6 bra 	$L__BB2_3;
	mul.lo.s32 	%r26, %r9, 3;
	mul.wide.s32 	%rd10, %r26, 4;
	add.s64 	%rd11, %rd2, %rd10;
	mov.b32 	%r27, 0;
	st.global.u32 	[%rd11], %r27;
	st.global.u32 	[%rd11+4], %r27;
	st.global.u32 	[%rd11+8], %r27;
	bra.uni 	$L__BB2_34;
$L__BB2_3:
	setp.lt.s32 	%p7, %r1, 1;
	add.s32 	%r28, %r4, -1;
	setp.ge.s32 	%p8, %r1, %r28;
	mul.wide.s32 	%rd12, %r9, 4;
	add.s64 	%rd5, %rd1, %rd12;
	mov.f32 	%f52, 0f00000000;
	or.pred  	%p9, %p7, %p8;
	@%p9 bra 	$L__BB2_13;
	add.s32 	%r29, %r1, 1;
	setp.ge.s32 	%p10, %r29, %r4;
	@%p10 bra 	$L__BB2_7;
	ld.global.nc.u8 	%rs3, [%rd4+1];
	cvt.u16.u8 	%rs4, %rs3;
	setp.ne.s16 	%p11, %rs4, 0;
	@%p11 bra 	$L__BB2_7;
	add.s32 	%r30, %r9, 1;
	mul.wide.s32 	%rd13, %r30, 4;
	add.s64 	%rd14, %rd1, %rd13;
	ld.global.nc.f32 	%f50, [%rd14];
	bra.uni 	$L__BB2_8;
$L__BB2_7:
	ld.global.nc.f32 	%f50, [%rd5];
$L__BB2_8:
	setp.gt.s32 	%p12, %r1, %r4;
	@%p12 bra 	$L__BB2_11;
	ld.global.nc.u8 	%rs5, [%rd4+-1];
	cvt.u16.u8 	%rs6, %rs5;
	setp.ne.s16 	%p13, %rs6, 0;
	@%p13 bra 	$L__BB2_11;
	add.s32 	%r31, %r9, -1;
	mul.wide.s32 	%rd15, %r31, 4;
	add.s64 	%rd16, %rd1, %rd15;
	ld.global.nc.f32 	%f51, [%rd16];
	bra.uni 	$L__BB2_12;
$L__BB2_11:
	ld.global.nc.f32 	%f51, [%rd5];
$L__BB2_12:
	sub.f32 	%f27, %f50, %f51;
	ld.const.f32 	%f28, [c_cellSizeX];
	add.f32 	%f29, %f28, %f28;
	rcp.rn.f32 	%f30, %f29;
	mul.rn.f32 	%f52, %f27, %f30;
$L__BB2_13:
	setp.eq.s32 	%p14, %r19, 0;
	add.s32 	%r32, %r24, -1;
	setp.ge.u32 	%p15, %r19, %r32;
	mov.f32 	%f55, 0f00000000;
	or.pred  	%p16, %p14, %p15;
	@%p16 bra 	$L__BB2_23;
	add.s32 	%r33, %r19, 1;
	setp.lt.s32 	%p17, %r1, 0;
	setp.ge.u32 	%p18, %r33, %r24;
	or.pred  	%p19, %p17, %p18;
	@%p19 bra 	$L__BB2_17;
	cvt.s64.s32 	%rd17, %r4;
	add.s64 	%rd18, %rd4, %rd17;
	ld.global.nc.u8 	%rs7, [%rd18];
	cvt.u16.u8 	%rs8, %rs7;
	setp.ne.s16 	%p20, %rs8, 0;
	@%p20 bra 	$L__BB2_17;
	add.s32 	%r34, %r9, %r4;
	mul.wide.s32 	%rd19, %r34, 4;
	add.s64 	%rd20, %rd1, %rd19;
	ld.global.nc.f32 	%f53, [%rd20];
	bra.uni 	$L__BB2_18;
$L__BB2_17:
	ld.global.nc.f32 	%f53, [%rd5];
$L__BB2_18:
	setp.lt.s32 	%p21, %r1, 0;
	setp.gt.u32 	%p22, %r19, %r24;
	or.pred  	%p23, %p21, %p22;
	@%p23 bra 	$L__BB2_21;
	add.s32 	%r35, %r8, -1;
	mad.lo.s32 	%r10, %r35, %r4, %r1;
	cvt.s64.s32 	%rd21, %r10;
	add.s64 	%rd22, %rd3, %rd21;
	ld.global.nc.u8 	%rs9, [%rd22];
	cvt.u16.u8 	%rs10, %rs9;
	setp.ne.s16 	%p24, %rs10, 0;
	@%p24 bra 	$L__BB2_21;
	mul.wide.s32 	%rd23, %r10, 4;
	add.s64 	%rd24, %rd1, %rd23;
	ld.global.nc.f32 	%f54, [%rd24];
	bra.uni 	$L__BB2_22;
$L__BB2_21:
	ld.global.nc.f32 	%f54, [%rd5];
$L__BB2_22:
	sub.f32 	%f32, %f53, %f54;
	ld.const.f32 	%f33, [c_cellSizeY];
	add.f32 	%f34, %f33, %f33;
	rcp.rn.f32 	%f35, %f34;
	mul.rn.f32 	%f55, %f32, %f35;
$L__BB2_23:
	setp.eq.s32 	%p25, %r23, 0;
	add.s32 	%r36, %r25, -1;
	setp.ge.u32 	%p26, %r23, %r36;
	mov.f32 	%f58, 0f00000000;
	or.pred  	%p27, %p25, %p26;
	@%p27 bra 	$L__BB2_33;
	add.s32 	%r37, %r23, 1;
	setp.lt.s32 	%p28, %r1, 0;
	setp.ge.u32 	%p29, %r37, %r25;
	or.pred  	%p30, %p28, %p29;
	@%p30 bra 	$L__BB2_27;
	add.s32 	%r38, %r8, %r24;
	mad.lo.s32 	%r11, %r38, %r4, %r1;
	cvt.s64.s32 	%rd25, %r11;
	add.s64 	%rd26, %rd3, %rd25;
	ld.global.nc.u8 	%rs11, [%rd26];
	cvt.u16.u8 	%rs12, %rs11;
	setp.ne.s16 	%p31, %rs12, 0;
	@%p31 bra 	$L__BB2_27;
	mul.wide.s32 	%rd27, %r11, 4;
	add.s64 	%rd28, %rd1, %rd27;
	ld.global.nc.f32 	%f56, [%rd28];
	bra.uni 	$L__BB2_28;
$L__BB2_27:
	ld.global.nc.f32 	%f56, [%rd5];
$L__BB2_28:
	setp.lt.s32 	%p32, %r1, 0;
	setp.gt.u32 	%p33, %r23, %r25;
	or.pred  	%p34, %p32, %p33;
	@%p34 bra 	$L__BB2_31;
	sub.s32 	%r39, %r7, %r24;
	add.s32 	%r40, %r39, %r19;
	mad.lo.s32 	%r12, %r40, %r4, %r1;
	cvt.s64.s32 	%rd29, %r12;
	add.s64 	%rd30, %rd3, %rd29;
	ld.global.nc.u8 	%rs13, [%rd30];
	cvt.u16.u8 	%rs14, %rs13;
	setp.ne.s16 	%p35, %rs14, 0;
	@%p35 bra 	$L__BB2_31;
	mul.wide.s32 	%rd31, %r12, 4;
	add.s64 	%rd32, %rd1, %rd31;
	ld.global.nc.f32 	%f57, [%rd32];
	bra.uni 	$L__BB2_32;
$L__BB2_31:
	ld.global.nc.f32 	%f57, [%rd5];
$L__BB2_32:
	sub.f32 	%f37, %f56, %f57;
	ld.const.f32 	%f38, [c_cellSizeZ];
	add.f32 	%f39, %f38, %f38;
	rcp.rn.f32 	%f40, %f39;
	mul.rn.f32 	%f58, %f37, %f40;
$L__BB2_33:
	neg.f32 	%f41, %f52;
	mul.lo.s32 	%r41, %r9, 3;
	mul.wide.s32 	%rd33, %r41, 4;
	add.s64 	%rd34, %rd2, %rd33;
	ld.global.f32 	%f42, [%rd34];
	fma.rn.f32 	%f43, %f41, %f25, %f42;
	st.global.f32 	[%rd34], %f43;
	neg.f32 	%f44, %f55;
	ld.global.f32 	%f45, [%rd34+4];
	fma.rn.f32 	%f46, %f44, %f25, %f45;
	st.global.f32 	[%rd34+4], %f46;
	neg.f32 	%f47, %f58;
	ld.global.f32 	%f48, [%rd34+8];
	fma.rn.f32 	%f49, %f47, %f25, %f48;
	st.global.f32 	[%rd34+8], %f49;
$L__BB2_34:
	ret;

}
	// .globl	_Z21computeResidualKernelPKfS0_PfPKh
.visible .entry _Z21computeResidualKernelPKfS0_PfPKh(
	.param .u64 .ptr .align 1 _Z21computeResidualKernelPKfS0_PfPKh_param_0,
	.param .u64 .ptr .align 1 _Z21computeResidualKernelPKfS0_PfPKh_param_1,
	.param .u64 .ptr .align 1 _Z21computeResidualKernelPKfS0_PfPKh_param_2,
	.param .u64 .ptr .align 1 _Z21computeResidualKernelPKfS0_PfPKh_param_3
)
{
	.reg .pred 	%p<35>;
	.reg .b16 	%rs<15>;
	.reg .b32 	%r<34>;
	.reg .b32 	%f<53>;
	.reg .b64 	%rd<34>;

	ld.param.u64 	%rd7, [_Z21computeResidualKernelPKfS0_PfPKh_param_0];
	ld.param.u64 	%rd6, [_Z21computeResidualKernelPKfS0_PfPKh_param_1];
	ld.param.u64 	%rd8, [_Z21computeResidualKernelPKfS0_PfPKh_param_2];
	ld.param.u64 	%rd9, [_Z21computeResidualKernelPKfS0_PfPKh_param_3];
	cvta.to.global.u64 	%rd1, %rd7;
	cvta.to.global.u64 	%rd2, %rd8;
	cvta.to.global.u64 	%rd3, %rd9;
	mov.u32 	%r13, %ctaid.x;
	mov.u32 	%r14, %ntid.x;
	mov.u32 	%r15, %tid.x;
	mad.lo.s32 	%r1, %r13, %r14, %r15;
	mov.u32 	%r16, %ctaid.y;
	mov.u32 	%r17, %ntid.y;
	mov.u32 	%r18, %tid.y;
	mad.lo.s32 	%r19, %r16, %r17, %r18;
	mov.u32 	%r20, %ctaid.z;
	mov.u32 	%r21, %ntid.z;
	mov.u32 	%r22, %tid.z;
	mad.lo.s32 	%r23, %r20, %r21, %r22;
	ld.const.u32 	%r4, [c_GX];
	setp.ge.s32 	%p1, %r1, %r4;
	ld.const.u32 	%r24, [c_GY];
	setp.ge.s32 	%p2, %r19, %r24;
	or.pred  	%p3, %p1, %p2;
	ld.const.u32 	%r25, [c_GZ];
	setp.ge.s32 	%p4, %r23, %r25;
	or.pred  	%p5, %p3, %p4;
	@%p5 bra 	$L__BB3_22;
	mul.lo.s32 	%r7, %r24, %r23;
	add.s32 	%r8, %r7, %r19;
	mad.lo.s32 	%r9, %r8, %r4, %r1;
	cvt.s64.s32 	%rd10, %r9;
	add.s64 	%rd4, %rd3, %rd10;
	ld.global.nc.u8 	%rs1, [%rd4];
	cvt.u16.u8 	%rs2, %rs1;
	setp.eq.s16 	%p6, %rs2, 0;
	mov.f32 	%f48, 0f00000000;
	@%p6 bra 	$L__BB3_3;
	mul.wide.s32 	%rd11, %r9, 4;
	add.s64 	%rd12, %rd2, %rd11;
	mov.b32 	%r26, 0;
	st.global.u32 	[%rd12], %r26;
	bra.uni 	$L__BB3_22;
$L__BB3_3:
	mul.wide.s32 	%rd13, %r9, 4;
	add.s64 	%rd5, %rd1, %rd13;
	ld.global.nc.f32 	%f1, [%rd5];
	ld.const.f32 	%f2, [c_cellSizeX];
	ld.const.f32 	%f3, [c_cellSizeY];
	ld.const.f32 	%f4, [c_cellSizeZ];
	setp.lt.s32 	%p7, %r1, 1;
	setp.gt.s32 	%p8, %r1, %r4;
	or.pred  	%p9, %p7, %p8;
	@%p9 bra 	$L__BB3_6;
	ld.global.nc.u8 	%rs3, [%rd4+-1];
	cvt.u16.u8 	%rs4, %rs3;
	setp.ne.s16 	%p10, %rs4, 0;
	@%p10 bra 	$L__BB3_6;
	ld.global.nc.f32 	%f19, [%rd5+-4];
	sub.f32 	%f20, %f19, %f1;
	mul.f32 	%f21, %f2, %f2;
	div.rn.f32 	%f22, %f20, %f21;
	add.f32 	%f48, %f22, 0f00000000;
$L__BB3_6:
	add.s32 	%r27, %r1, 1;
	setp.lt.s32 	%p11, %r1, -1;
	setp.ge.s32 	%p12, %r27, %r4;
	or.pred  	%p13, %p11, %p12;
	@%p13 bra 	$L__BB3_9;
	ld.global.nc.u8 	%rs5, [%rd4+1];
	cvt.u16.u8 	%rs6, %rs5;
	setp.ne.s16 	%p14, %rs6, 0;
	@%p14 bra 	$L__BB3_9;
	ld.global.nc.f32 	%f23, [%rd5+4];
	sub.f32 	%f24, %f23, %f1;
	mul.f32 	%f25, %f2, %f2;
	div.rn.f32 	%f26, %f24, %f25;
	add.f32 	%f48, %f48, %f26;
$L__BB3_9:
	setp.lt.s32 	%p15, %r1, 0;
	setp.eq.s32 	%p16, %r19, 0;
	or.pred  	%p17, %p15, %p16;
	setp.gt.u32 	%p18, %r19, %r24;
	or.pred  	%p19, %p17, %p18;
	@%p19 bra 	$L__BB3_12;
	add.s32 	%r28, %r8, -1;
	mad.lo.s32 	%r10, %r28, %r4, %r1;
	cvt.s64.s32 	%rd14, %r10;
	add.s64 	%rd15, %rd3, %rd14;
	ld.global.nc.u8 	%rs7, [%rd15];
	cvt.u16.u8 	%rs8, %rs7;
	setp.ne.s16 	%p20, %rs8, 0;
	@%p20 bra 	$L__BB3_12;
	mul.wide.s32 	%rd16, %r10, 4;
	add.s64 	%rd17, %rd1, %rd16;
	ld.global.nc.f32 	%f27, [%rd17];
	sub.f32 	%f28, %f27, %f1;
	mul.f32 	%f29, %f3, %f3;
	div.rn.f32 	%f30, %f28, %f29;
	add.f32 	%f48, %f48, %f30;
$L__BB3_12:
	add.s32 	%r29, %r19, 1;
	setp.ge.u32 	%p22, %r29, %r24;
	or.pred  	%p23, %p15, %p22;
	@%p23 bra 	$L__BB3_15;
	cvt.s64.s32 	%rd18, %r4;
	add.s64 	%rd19, %rd4, %rd18;
	ld.global.nc.u8 	%rs9, [%rd19];
	cvt.u16.u8 	%rs10, %rs9;
	setp.ne.s16 	%p24, %rs10, 0;
	@%p24 bra 	$L__BB3_15;
	mul.wide.s32 	%rd20, %r4, 4;
	add.s64 	%rd21, %rd5, %rd20;
	ld.global.nc.f32 	%f31, [%rd21];
	sub.f32 	%f32, %f31, %f1;
	mul.f32 	%f33, %f3, %f3;
	div.rn.f32 	%f34, %f32, %f33;
	add.f32 	%f48, %f48, %f34;
$L__BB3_15:
	setp.lt.s32 	%p25, %r1, 0;
	setp.eq.s32 	%p26, %r23, 0;
	or.pred  	%p27, %p25, %p26;
	setp.gt.u32 	%p28, %r23, %r25;
	or.pred  	%p29, %p27, %p28;
	@%p29 bra 	$L__BB3_18;
	sub.s32 	%r30, %r7, %r24;
	add.s32 	%r31, %r30, %r19;
	mad.lo.s32 	%r11, %r31, %r4, %r1;
	cvt.s64.s32 	%rd22, %r11;
	add.s64 	%rd23, %rd3, %rd22;
	ld.global.nc.u8 	%rs11, [%rd23];
	cvt.u16.u8 	%rs12, %rs11;
	setp.ne.s16 	%p30, %rs12, 0;
	@%p30 bra 	$L__BB3_18;
	mul.wide.s32 	%rd24, %r11, 4;
	add.s64 	%rd25, %rd1, %rd24;
	ld.global.nc.f32 	%f35, [%rd25];
	sub.f32 	%f36, %f35, %f1;
	mul.f32 	%f37, %f4, %f4;
	div.rn.f32 	%f38, %f36, %f37;
	add.f32 	%f48, %f48, %f38;
$L__BB3_18:
	setp.lt.s32 	%p31, %r1, 0;
	add.s32 	%r32, %r23, 1;
	setp.ge.u32 	%p32, %r32, %r25;
	or.pred  	%p33, %p31, %p32;
	@%p33 bra 	$L__BB3_21;
	add.s32 	%r33, %r8, %r24;
	mad.lo.s32 	%r12, %r33, %r4, %r1;
	cvt.s64.s32 	%rd26, %r12;
	add.s64 	%rd27, %rd3, %rd26;
	ld.global.nc.u8 	%rs13, [%rd27];
	cvt.u16.u8 	%rs14, %rs13;
	setp.ne.s16 	%p34, %rs14, 0;
	@%p34 bra 	$L__BB3_21;
	mul.wide.s32 	%rd28, %r12, 4;
	add.s64 	%rd29, %rd1, %rd28;
	ld.global.nc.f32 	%f39, [%rd29];
	sub.f32 	%f40, %f39, %f1;
	mul.f32 	%f41, %f4, %f4;
	div.rn.f32 	%f42, %f40, %f41;
	add.f32 	%f48, %f48, %f42;
$L__BB3_21:
	cvta.to.global.u64 	%rd30, %rd6;
	add.s64 	%rd32, %rd30, %rd13;
	ld.global.nc.f32 	%f43, [%rd32];
	sub.f32 	%f44, %f48, %f43;
	mul.f32 	%f45, %f44, %f44;
	add.s64 	%rd33, %rd2, %rd13;
	st.global.f32 	[%rd33], %f45;
$L__BB3_22:
	ret;

}
	// .globl	_Z25advectDiffusionHeatKernelPKfPfS0_S0_Phf
.visible .entry _Z25advectDiffusionHeatKernelPKfPfS0_S0_Phf(
	.param .u64 .ptr .align 1 _Z25advectDiffusionHeatKernelPKfPfS0_S0_Phf_param_0,
	.param .u64 .ptr .align 1 _Z25advectDiffusionHeatKernelPKfPfS0_S0_Phf_param_1,
	.param .u64 .ptr .align 1 _Z25advectDiffusionHeatKernelPKfPfS0_S0_Phf_param_2,
	.param .u64 .ptr .align 1 _Z25advectDiffusionHeatKernelPKfPfS0_S0_Phf_param_3,
	.param .u64 .ptr .align 1 _Z25advectDiffusionHeatKernelPKfPfS0_S0_Phf_param_4,
	.param .f32 _Z25advectDiffusionHeatKernelPKfPfS0_S0_Phf_param_5
)
{
	.reg .pred 	%p<53>;
	.reg .b16 	%rs<15>;
	.reg .b32 	%r<50>;
	.reg .b32 	%f<150>;
	.reg .b64 	%rd<50>;

	ld.param.u64 	%rd8, [_Z25advectDiffusionHeatKernelPKfPfS0_S0_Phf_param_0];
	ld.param.u64 	%rd9, [_Z25advectDiffusionHeatKernelPKfPfS0_S0_Phf_param_1];
	ld.param.u64 	%rd6, [_Z25advectDiffusionHeatKernelPKfPfS0_S0_Phf_param_2];
	ld.param.u64 	%rd10, [_Z25advectDiffusionHeatKernelPKfPfS0_S0_Phf_param_4];
	ld.param.f32 	%f42, [_Z25advectDiffusionHeatKernelPKfPfS0_S0_Phf_param_5];
	cvta.to.global.u64 	%rd1, %rd9;
	cvta.to.global.u64 	%rd2, %rd8;
	cvta.to.global.u64 	%rd3, %rd10;
	mov.u32 	%r16, %ctaid.x;
	mov.u32 	%r17, %ntid.x;
	mov.u32 	%r18, %tid.x;
	mad.lo.s32 	%r1, %r16, %r17, %r18;
	mov.u32 	%r19, %ctaid.y;
	mov.u32 	%r20, %ntid.y;
	mov.u32 	%r21, %tid.y;
	mad.lo.s32 	%r22, %r19, %r20, %r21;
	mov.u32 	%r23, %ctaid.z;
	mov.u32 	%r24, %ntid.z;
	mov.u32 	%r25, %tid.z;
	mad.lo.s32 	%r26, %r23, %r24, %r25;
	ld.const.u32 	%r4, [c_GX];
	setp.ge.s32 	%p1, %r1, %r4;
	ld.const.u32 	%r27, [c_GY];
	setp.ge.s32 	%p2, %r22, %r27;
	or.pred  	%p3, %p1, %p2;
	ld.const.u32 	%r28, [c_GZ];
	setp.ge.s32 	%p4, %r26, %r28;
	or.pred  	%p5, %p3, %p4;
	@%p5 bra 	$L__BB4_35;
	mul.lo.s32 	%r7, %r27, %r26;
	add.s32 	%r8, %r7, %r22;
	mad.lo.s32 	%r9, %r8, %r4, %r1;
	cvt.s64.s32 	%rd11, %r9;
	add.s64 	%rd4, %rd3, %rd11;
	ld.global.nc.u8 	%rs1, [%rd4];
	cvt.u16.u8 	%rs2, %rs1;
	setp.eq.s16 	%p6, %rs2, 0;
	@%p6 bra 	$L__BB4_3;
	mul.f32 	%f43, %f42, 0f41200000;
	add.f32 	%f44, %f43, 0f3F800000;
	rcp.rn.f32 	%f45, %f44;
	mul.wide.s32 	%rd12, %r9, 4;
	add.s64 	%rd13, %rd2, %rd12;
	ld.global.nc.f32 	%f46, [%rd13];
	ld.const.f32 	%f47, [c_ambientTemperature];
	fma.rn.f32 	%f48, %f43, %f47, %f46;
	mul.rn.f32 	%f49, %f48, %f45;
	add.s64 	%rd14, %rd1, %rd12;
	st.global.f32 	[%rd14], %f49;
	bra.uni 	$L__BB4_35;
$L__BB4_3:
	ld.const.f32 	%f1, [c_cellSizeX];
	ld.const.f32 	%f2, [c_cellSizeY];
	ld.const.f32 	%f3, [c_cellSizeZ];
	mul.lo.s32 	%r29, %r9, 3;
	cvta.to.global.u64 	%rd15, %rd6;
	mul.wide.s32 	%rd16, %r29, 4;
	add.s64 	%rd17, %rd15, %rd16;
	ld.global.nc.f32 	%f4, [%rd17];
	ld.global.nc.f32 	%f5, [%rd17+4];
	ld.global.nc.f32 	%f6, [%rd17+8];
	max.f32 	%f50, %f1, %f2;
	max.f32 	%f51, %f50, %f3;
	abs.f32 	%f52, %f4;
	abs.f32 	%f53, %f5;
	max.f32 	%f54, %f52, %f53;
	abs.f32 	%f55, %f6;
	max.f32 	%f56, %f54, %f55;
	div.approx.f32 	%f57, %f42, %f51;
	mul.rn.f32 	%f58, %f56, %f57;
	max.f32 	%f59, %f58, 0f358637BD;
	mov.f32 	%f60, 0f3F4CCCCD;
	div.approx.f32 	%f61, %f60, %f59;
	min.f32 	%f7, %f61, 0f3F800000;
	mov.b32 	%r10, %f4;
	mul.wide.s32 	%rd18, %r9, 4;
	add.s64 	%rd5, %rd2, %rd18;
	min.s32 	%r30, %r1, %r10;
	setp.lt.s32 	%p7, %r30, 1;
	mov.f32 	%f141, 0f00000000;
	@%p7 bra 	$L__BB4_6;
	ld.global.nc.u8 	%rs5, [%rd4+-1];
	cvt.u16.u8 	%rs6, %rs5;
	setp.ne.s16 	%p12, %rs6, 0;
	@%p12 bra 	$L__BB4_9;
	ld.global.nc.f32 	%f72, [%rd5];
	ld.global.nc.f32 	%f73, [%rd5+-4];
	sub.f32 	%f74, %f72, %f73;
	mul.f32 	%f75, %f4, %f74;
	div.rn.f32 	%f76, %f75, %f1;
	mul.f32 	%f77, %f7, %f76;
	mov.f32 	%f78, 0f00000000;
	sub.f32 	%f141, %f78, %f77;
	bra.uni 	$L__BB4_9;
$L__BB4_6:
	setp.gt.s32 	%p8, %r10, -1;
	add.s32 	%r31, %r4, -1;
	setp.ge.s32 	%p9, %r1, %r31;
	or.pred  	%p10, %p8, %p9;
	@%p10 bra 	$L__BB4_9;
	ld.global.nc.u8 	%rs3, [%rd4+1];
	cvt.u16.u8 	%rs4, %rs3;
	setp.ne.s16 	%p11, %rs4, 0;
	@%p11 bra 	$L__BB4_9;
	add.s32 	%r32, %r9, 1;
	mul.wide.s32 	%rd19, %r32, 4;
	add.s64 	%rd20, %rd2, %rd19;
	ld.global.nc.f32 	%f64, [%rd20];
	ld.global.nc.f32 	%f65, [%rd20+-4];
	sub.f32 	%f66, %f64, %f65;
	mul.f32 	%f67, %f4, %f66;
	div.rn.f32 	%f68, %f67, %f1;
	mul.f32 	%f69, %f7, %f68;
	mov.f32 	%f70, 0f00000000;
	sub.f32 	%f141, %f70, %f69;
$L__BB4_9:
	mov.b32 	%r11, %f5;
	setp.lt.s32 	%p13, %r11, 1;
	setp.eq.s32 	%p14, %r22, 0;
	or.pred  	%p15, %p13, %p14;
	@%p15 bra 	$L__BB4_12;
	add.s32 	%r35, %r8, -1;
	mad.lo.s32 	%r12, %r35, %r4, %r1;
	cvt.s64.s32 	%rd25, %r12;
	add.s64 	%rd26, %rd3, %rd25;
	ld.global.nc.u8 	%rs9, [%rd26];
	cvt.u16.u8 	%rs10, %rs9;
	setp.ne.s16 	%p20, %rs10, 0;
	@%p20 bra 	$L__BB4_15;
	ld.global.nc.f32 	%f85, [%rd5];
	mul.wide.s32 	%rd27, %r12, 4;
	add.s64 	%rd28, %rd2, %rd27;
	ld.global.nc.f32 	%f86, [%rd28];
	sub.f32 	%f87, %f85, %f86;
	mul.f32 	%f88, %f5, %f87;
	div.rn.f32 	%f89, %f88, %f2;
	mul.f32 	%f90, %f7, %f89;
	sub.f32 	%f141, %f141, %f90;
	bra.uni 	$L__BB4_15;
$L__BB4_12:
	setp.gt.s32 	%p16, %r11, -1;
	add.s32 	%r33, %r27, -1;
	setp.ge.u32 	%p17, %r22, %r33;
	or.pred  	%p18, %p16, %p17;
	@%p18 bra 	$L__BB4_15;
	cvt.s64.s32 	%rd21, %r4;
	add.s64 	%rd22, %rd4, %rd21;
	ld.global.nc.u8 	%rs7, [%rd22];
	cvt.u16.u8 	%rs8, %rs7;
	setp.ne.s16 	%p19, %rs8, 0;
	@%p19 bra 	$L__BB4_15;
	add.s32 	%r34, %r9, %r4;
	mul.wide.s32 	%rd23, %r34, 4;
	add.s64 	%rd24, %rd2, %rd23;
	ld.global.nc.f32 	%f79, [%rd24];
	ld.global.nc.f32 	%f80, [%rd5];
	sub.f32 	%f81, %f79, %f80;
	mul.f32 	%f82, %f5, %f81;
	div.rn.f32 	%f83, %f82, %f2;
	mul.f32 	%f84, %f7, %f83;
	sub.f32 	%f141, %f141, %f84;
$L__BB4_15:
	mov.b32 	%r13, %f6;
	setp.lt.s32 	%p21, %r13, 1;
	setp.eq.s32 	%p22, %r26, 0;
	or.pred  	%p23, %p21, %p22;
	@%p23 bra 	$L__BB4_18;
	sub.s32 	%r38, %r7, %r27;
	add.s32 	%r39, %r38, %r22;
	mad.lo.s32 	%r14, %r39, %r4, %r1;
	cvt.s64.s32 	%rd33, %r14;
	add.s64 	%rd34, %rd3, %rd33;
	ld.global.nc.u8 	%rs13, [%rd34];
	cvt.u16.u8 	%rs14, %rs13;
	setp.ne.s16 	%p28, %rs14, 0;
	ld.global.nc.f32 	%f142, [%rd5];
	@%p28 bra 	$L__BB4_22;
	mul.wide.s32 	%rd35, %r14, 4;
	add.s64 	%rd36, %rd2, %rd35;
	ld.global.nc.f32 	%f96, [%rd36];
	sub.f32 	%f97, %f142, %f96;
	mul.f32 	%f98, %f6, %f97;
	div.rn.f32 	%f99, %f98, %f3;
	mul.f32 	%f100, %f7, %f99;
	sub.f32 	%f141, %f141, %f100;
	bra.uni 	$L__BB4_22;
$L__BB4_18:
	setp.lt.s32 	%p24, %r13, 0;
	add.s32 	%r36, %r28, -1;
	setp.lt.u32 	%p25, %r26, %r36;
	and.pred  	%p26, %p24, %p25;
	@%p26 bra 	$L__BB4_20;
	ld.global.nc.f32 	%f142, [%rd5];
	bra.uni 	$L__BB4_22;
$L__BB4_20:
	add.s32 	%r37, %r8, %r27;
	mad.lo.s32 	%r15, %r37, %r4, %r1;
	cvt.s64.s32 	%rd29, %r15;
	add.s64 	%rd30, %rd3, %rd29;
	ld.global.nc.u8 	%rs11, [%rd30];
	cvt.u16.u8 	%rs12, %rs11;
	setp.ne.s16 	%p27, %rs12, 0;
	ld.global.nc.f32 	%f142, [%rd5];
	@%p27 bra 	$L__BB4_22;
	mul.wide.s32 	%rd31, %r15, 4;
	add.s64 	%rd32, %rd2, %rd31;
	ld.global.nc.f32 	%f91, [%rd32];
	sub.f32 	%f92, %f91, %f142;
	mul.f32 	%f93, %f6, %f92;
	div.rn.f32 	%f94, %f93, %f3;
	mul.f32 	%f95, %f7, %f94;
	sub.f32 	%f141, %f141, %f95;
$L__BB4_22:
	setp.lt.s32 	%p29, %r1, 1;
	ld.const.f32 	%f21, [c_ambientTemperature];
	setp.gt.s32 	%p30, %r1, %r4;
	or.pred  	%p31, %p29, %p30;
	mov.f32 	%f144, %f21;
	@%p31 bra 	$L__BB4_24;
	ld.global.nc.f32 	%f144, [%rd5+-4];
$L__BB4_24:
	sub.f32 	%f101, %f144, %f142;
	mul.f32 	%f24, %f1, %f1;
	div.rn.f32 	%f25, %f101, %f24;
	add.s32 	%r40, %r1, 1;
	setp.lt.s32 	%p32, %r1, -1;
	setp.ge.s32 	%p33, %r40, %r4;
	or.pred  	%p34, %p32, %p33;
	mov.f32 	%f145, %f21;
	@%p34 bra 	$L__BB4_26;
	ld.global.nc.f32 	%f145, [%rd5+4];
$L__BB4_26:
	setp.eq.s32 	%p35, %r22, 0;
	sub.f32 	%f102, %f145, %f142;
	div.rn.f32 	%f103, %f102, %f24;
	add.f32 	%f104, %f25, 0f00000000;
	add.f32 	%f28, %f104, %f103;
	setp.lt.s32 	%p36, %r1, 0;
	or.pred  	%p37, %p36, %p35;
	setp.gt.u32 	%p38, %r22, %r27;
	or.pred  	%p39, %p37, %p38;
	mov.f32 	%f146, %f21;
	@%p39 bra 	$L__BB4_28;
	add.s32 	%r41, %r8, -1;
	mad.lo.s32 	%r42, %r41, %r4, %r1;
	mul.wide.s32 	%rd37, %r42, 4;
	add.s64 	%rd38, %rd2, %rd37;
	ld.global.nc.f32 	%f146, [%rd38];
$L__BB4_28:
	sub.f32 	%f105, %f146, %f142;
	mul.f32 	%f31, %f2, %f2;
	div.rn.f32 	%f106, %f105, %f31;
	add.f32 	%f32, %f28, %f106;
	add.s32 	%r43, %r22, 1;
	setp.ge.u32 	%p41, %r43, %r27;
	or.pred  	%p42, %p36, %p41;
	mov.f32 	%f147, %f21;
	@%p42 bra 	$L__BB4_30;
	mul.wide.s32 	%rd39, %r4, 4;
	add.s64 	%rd40, %rd5, %rd39;
	ld.global.nc.f32 	%f147, [%rd40];
$L__BB4_30:
	setp.lt.s32 	%p43, %r1, 0;
	setp.eq.s32 	%p44, %r26, 0;
	sub.f32 	%f107, %f147, %f142;
	div.rn.f32 	%f108, %f107, %f31;
	add.f32 	%f35, %f32, %f108;
	or.pred  	%p45, %p43, %p44;
	setp.gt.u32 	%p46, %r26, %r28;
	or.pred  	%p47, %p45, %p46;
	mov.f32 	%f148, %f21;
	@%p47 bra 	$L__BB4_32;
	sub.s32 	%r44, %r7, %r27;
	add.s32 	%r45, %r44, %r22;
	mad.lo.s32 	%r46, %r45, %r4, %r1;
	mul.wide.s32 	%rd41, %r46, 4;
	add.s64 	%rd42, %rd2, %rd41;
	ld.global.nc.f32 	%f148, [%rd42];
$L__BB4_32:
	setp.lt.s32 	%p48, %r1, 0;
	sub.f32 	%f109, %f148, %f142;
	mul.f32 	%f38, %f3, %f3;
	div.rn.f32 	%f110, %f109, %f38;
	add.f32 	%f39, %f35, %f110;
	add.s32 	%r47, %r26, 1;
	setp.ge.u32 	%p49, %r47, %r28;
	or.pred  	%p50, %p48, %p49;
	mov.f32 	%f149, %f21;
	@%p50 bra 	$L__BB4_34;
	add.s32 	%r48, %r8, %r27;
	mad.lo.s32 	%r49, %r48, %r4, %r1;
	mul.wide.s32 	%rd43, %r49, 4;
	add.s64 	%rd44, %rd2, %rd43;
	ld.global.nc.f32 	%f149, [%rd44];
$L__BB4_34:
	ld.param.u64 	%rd49, [_Z25advectDiffusionHeatKernelPKfPfS0_S0_Phf_param_3];
	sub.f32 	%f111, %f149, %f142;
	div.rn.f32 	%f112, %f111, %f38;
	add.f32 	%f113, %f39, %f112;
	ld.const.f32 	%f114, [c_thermalDiffusivity];
	cvta.to.global.u64 	%rd45, %rd49;
	mul.wide.s32 	%rd46, %r9, 4;
	add.s64 	%rd47, %rd45, %rd46;
	ld.global.nc.f32 	%f115, [%rd47];
	ld.const.f32 	%f116, [c_heatSourceStrength];
	mul.f32 	%f117, %f115, %f116;
	mul.f32 	%f118, %f1, %f2;
	mul.f32 	%f119, %f118, %f3;
	mul.f32 	%f120, %f119, 0f4499E400;
	div.rn.f32 	%f121, %f117, %f120;
	sub.f32 	%f122, %f142, %f21;
	ld.const.f32 	%f123, [c_coolingRate];
	mul.f32 	%f124, %f123, %f122;
	add.f32 	%f125, %f141, %f121;
	fma.rn.f32 	%f126, %f113, %f114, %f125;
	fma.rn.f32 	%f127, %f42, %f126, %f142;
	fma.rn.f32 	%f128, %f42, %f124, 0f3F800000;
	div.rn.f32 	%f129, %f127, %f128;
	sub.f32 	%f130, %f129, %f142;
	mul.f32 	%f131, %f42, 0f43FA0000;
	abs.f32 	%f132, %f130;
	setp.gt.f32 	%p51, %f132, %f131;
	setp.gt.f32 	%p52, %f130, 0f00000000;
	neg.f32 	%f133, %f131;
	selp.f32 	%f134, %f131, %f133, %p52;
	add.f32 	%f135, %f134, %f142;
	selp.f32 	%f136, %f135, %f129, %p51;
	max.f32 	%f137, %f136, %f21;
	min.f32 	%f138, %f137, 0f43480000;
	add.s64 	%rd48, %rd1, %rd46;
	st.global.f32 	[%rd48], %f138;
$L__BB4_35:
	ret;

}
	// .globl	_Z23addBuoyancyForcesKernelPfPKfPKhf
.visible .entry _Z23addBuoyancyForcesKernelPfPKfPKhf(
	.param .u64 .ptr .align 1 _Z23addBuoyancyForcesKernelPfPKfPKhf_param_0,
	.param .u64 .ptr .align 1 _Z23addBuoyancyForcesKernelPfPKfPKhf_param_1,
	.param .u64 .ptr .align 1 _Z23addBuoyancyForcesKernelPfPKfPKhf_param_2,
	.param .f32 _Z23addBuoyancyForcesKernelPfPKfPKhf_param_3
)
{
	.reg .pred 	%p<19>;
	.reg .b16 	%rs<11>;
	.reg .b32 	%r<34>;
	.reg .b32 	%f<65>;
	.reg .b64 	%rd<25>;

	ld.param.u64 	%rd7, [_Z23addBuoyancyForcesKernelPfPKfPKhf_param_0];
	ld.param.u64 	%rd8, [_Z23addBuoyancyForcesKernelPfPKfPKhf_param_1];
	ld.param.u64 	%rd9, [_Z23addBuoyancyForcesKernelPfPKfPKhf_param_2];
	ld.param.f32 	%f7, [_Z23addBuoyancyForcesKernelPfPKfPKhf_param_3];
	cvta.to.global.u64 	%rd1, %rd8;
	cvta.to.global.u64 	%rd2, %rd7;
	cvta.to.global.u64 	%rd3, %rd9;
	mov.u32 	%r12, %ctaid.x;
	mov.u32 	%r13, %ntid.x;
	mov.u32 	%r14, %tid.x;
	mad.lo.s32 	%r1, %r12, %r13, %r14;
	mov.u32 	%r15, %ctaid.y;
	mov.u32 	%r16, %ntid.y;
	mov.u32 	%r17, %tid.y;
	mad.lo.s32 	%r18, %r15, %r16, %r17;
	mov.u32 	%r19, %ctaid.z;
	mov.u32 	%r20, %ntid.z;
	mov.u32 	%r21, %tid.z;
	mad.lo.s32 	%r22, %r19, %r20, %r21;
	ld.const.u32 	%r4, [c_GX];
	setp.ge.s32 	%p1, %r1, %r4;
	ld.const.u32 	%r23, [c_GY];
	setp.ge.s32 	%p2, %r18, %r23;
	or.pred  	%p3, %p1, %p2;
	ld.const.u32 	%r24, [c_GZ];
	setp.ge.s32 	%p4, %r22, %r24;
	or.pred  	%p5, %p3, %p4;
	@%p5 bra 	$L__BB5_15;
	mul.lo.s32 	%r7, %r23, %r22;
	add.s32 	%r8, %r7, %r18;
	mad.lo.s32 	%r9, %r8, %r4, %r1;
	cvt.s64.s32 	%rd10, %r9;
	add.s64 	%rd4, %rd3, %rd10;
	ld.global.nc.u8 	%rs1, [%rd4];
	cvt.u16.u8 	%rs2, %rs1;
	setp.eq.s16 	%p6, %rs2, 0;
	@%p6 bra 	$L__BB5_3;
	mul.lo.s32 	%r25, %r9, 3;
	mul.wide.s32 	%rd11, %r25, 4;
	add.s64 	%rd12, %rd2, %rd11;
	mov.b32 	%r26, 0;
	st.global.u32 	[%rd12], %r26;
	st.global.u32 	[%rd12+4], %r26;
	st.global.u32 	[%rd12+8], %r26;
	bra.uni 	$L__BB5_15;
$L__BB5_3:
	mul.wide.s32 	%rd13, %r9, 4;
	add.s64 	%rd5, %rd1, %rd13;
	ld.global.nc.f32 	%f8, [%rd5];
	ld.const.f32 	%f9, [c_ambientTemperature];
	sub.f32 	%f1, %f8, %f9;
	setp.leu.f32 	%p7, %f1, 0f40000000;
	@%p7 bra 	$L__BB5_14;
	ld.const.f32 	%f10, [c_referenceDensity];
	neg.f32 	%f11, %f10;
	ld.const.f32 	%f12, [c_thermalExpansionCoefficient];
	mul.f32 	%f13, %f12, %f11;
	mul.f32 	%f14, %f1, %f13;
	ld.const.f32 	%f15, [c_gravity];
	mul.f32 	%f16, %f15, %f14;
	ld.const.f32 	%f17, [c_buoyancyFactor];
	mul.f32 	%f18, %f17, %f16;
	div.rn.f32 	%f19, %f18, %f10;
	max.f32 	%f20, %f19, 0fC1A00000;
	min.f32 	%f21, %f20, 0f41A00000;
	mul.lo.s32 	%r27, %r9, 3;
	mul.wide.s32 	%rd14, %r27, 4;
	add.s64 	%rd6, %rd2, %rd14;
	ld.global.f32 	%f22, [%rd6+4];
	fma.rn.f32 	%f23, %f7, %f21, %f22;
	st.global.f32 	[%rd6+4], %f23;
	setp.leu.f32 	%p8, %f1, 0f41A00000;
	mov.f32 	%f63, 0f00000000;
	@%p8 bra 	$L__BB5_14;
	mul.f32 	%f2, %f1, 0f3951B717;
	setp.lt.s32 	%p9, %r1, 1;
	add.s32 	%r28, %r4, -1;
	setp.ge.s32 	%p10, %r1, %r28;
	or.pred  	%p11, %p9, %p10;
	@%p11 bra 	$L__BB5_9;
	ld.global.nc.u8 	%rs3, [%rd4+-1];
	cvt.u16.u8 	%rs4, %rs3;
	setp.ne.s16 	%p12, %rs4, 0;
	@%p12 bra 	$L__BB5_9;
	ld.global.nc.u8 	%rs5, [%rd4+1];
	cvt.u16.u8 	%rs6, %rs5;
	setp.ne.s16 	%p13, %rs6, 0;
	@%p13 bra 	$L__BB5_9;
	ld.global.nc.f32 	%f27, [%rd5+4];
	ld.global.nc.f32 	%f28, [%rd5+-4];
	sub.f32 	%f29, %f27, %f28;
	ld.const.f32 	%f30, [c_cellSizeX];
	add.f32 	%f31, %f30, %f30;
	div.rn.f32 	%f63, %f29, %f31;
$L__BB5_9:
	setp.eq.s32 	%p14, %r22, 0;
	add.s32 	%r29, %r24, -1;
	setp.ge.u32 	%p15, %r22, %r29;
	or.pred  	%p16, %p14, %p15;
	mov.f32 	%f64, 0f00000000;
	@%p16 bra 	$L__BB5_13;
	sub.s32 	%r30, %r7, %r23;
	add.s32 	%r31, %r30, %r18;
	mad.lo.s32 	%r10, %r31, %r4, %r1;
	add.s32 	%r32, %r8, %r23;
	mad.lo.s32 	%r11, %r32, %r4, %r1;
	cvt.s64.s32 	%rd15, %r10;
	add.s64 	%rd16, %rd3, %rd15;
	ld.global.nc.u8 	%rs7, [%rd16];
	cvt.u16.u8 	%rs8, %rs7;
	setp.ne.s16 	%p17, %rs8, 0;
	@%p17 bra 	$L__BB5_13;
	cvt.s64.s32 	%rd17, %r11;
	add.s64 	%rd18, %rd3, %rd17;
	ld.global.nc.u8 	%rs9, [%rd18];
	cvt.u16.u8 	%rs10, %rs9;
	setp.ne.s16 	%p18, %rs10, 0;
	@%p18 bra 	$L__BB5_13;
	mul.wide.s32 	%rd19, %r11, 4;
	add.s64 	%rd20, %rd1, %rd19;
	ld.global.nc.f32 	%f35, [%rd20];
	mul.wide.s32 	%rd21, %r10, 4;
	add.s64 	%rd22, %rd1, %rd21;
	ld.global.nc.f32 	%f36, [%rd22];
	sub.f32 	%f37, %f35, %f36;
	ld.const.f32 	%f38, [c_cellSizeZ];
	add.f32 	%f39, %f38, %f38;
	div.rn.f32 	%f64, %f37, %f39;
$L__BB5_13:
	min.f32 	%f40, %f2, 0f3C23D70A;
	mul.f32 	%f41, %f40, %f63;
	mul.f32 	%f42, %f7, %f41;
	ld.global.f32 	%f43, [%rd6];
	sub.f32 	%f44, %f43, %f42;
	st.global.f32 	[%rd6], %f44;
	mul.f32 	%f45, %f40, %f64;
	mul.f32 	%f46, %f7, %f45;
	ld.global.f32 	%f47, [%rd6+8];
	sub.f32 	%f48, %f47, %f46;
	st.global.f32 	[%rd6+8], %f48;
$L__BB5_14:
	mul.lo.s32 	%r33, %r9, 3;
	mul.wide.s32 	%rd23, %r33, 4;
	add.s64 	%rd24, %rd2, %rd23;
	ld.global.f32 	%f49, [%rd24];
	max.f32 	%f50, %f49, 0fC1A00000;
	min.f32 	%f51, %f50, 0f41A00000;
	mul.f32 	%f52, %f51, 0f3F733333;
	st.global.f32 	[%rd24], %f52;
	ld.global.f32 	%f53, [%rd24+4];
	max.f32 	%f54, %f53, 0fC1A00000;
	min.f32 	%f55, %f54, 0f41A00000;
	mul.f32 	%f56, %f55, 0f3F733333;
	st.global.f32 	[%rd24+4], %f56;
	ld.global.f32 	%f57, [%rd24+8];
	max.f32 	%f58, %f57, 0fC1A00000;
	min.f32 	%f59, %f58, 0f41A00000;
	mul.f32 	%f60, %f59, 0f3F733333;
	st.global.f32 	[%rd24+8], %f60;
$L__BB5_15:
	ret;

}
	// .globl	_Z18addFanForcesKernelPfPKhPK6float3S4_if
.visible .entry _Z18addFanForcesKernelPfPKhPK6float3S4_if(
	.param .u64 .ptr .align 1 _Z18addFanForcesKernelPfPKhPK6float3S4_if_param_0,
	.param .u64 .ptr .align 1 _Z18addFanForcesKernelPfPKhPK6float3S4_if_param_1,
	.param .u64 .ptr .align 1 _Z18addFanForcesKernelPfPKhPK6float3S4_if_param_2,
	.param .u64 .ptr .align 1 _Z18addFanForcesKernelPfPKhPK6float3S4_if_param_3,
	.param .u32 _Z18addFanForcesKernelPfPKhPK6float3S4_if_param_4,
	.param .f32 _Z18addFanForcesKernelPfPKhPK6float3S4_if_param_5
)
{
	.reg .pred 	%p<27>;
	.reg .b16 	%rs<3>;
	.reg .b32 	%r<63>;
	.reg .b32 	%f<205>;
	.reg .b64 	%rd<30>;

	ld.param.u64 	%rd13, [_Z18addFanForcesKernelPfPKhPK6float3S4_if_param_0];
	ld.param.u64 	%rd12, [_Z18addFanForcesKernelPfPKhPK6float3S4_if_param_1];
	ld.param.u64 	%rd14, [_Z18addFanForcesKernelPfPKhPK6float3S4_if_param_2];
	ld.param.u64 	%rd15, [_Z18addFanForcesKernelPfPKhPK6float3S4_if_param_3];
	ld.param.u32 	%r13, [_Z18addFanForcesKernelPfPKhPK6float3S4_if_param_4];
	cvta.to.global.u64 	%rd1, %rd15;
	cvta.to.global.u64 	%rd2, %rd14;
	cvta.to.global.u64 	%rd3, %rd13;
	mov.u32 	%r14, %ctaid.x;
	mov.u32 	%r15, %ntid.x;
	mov.u32 	%r16, %tid.x;
	mad.lo.s32 	%r1, %r14, %r15, %r16;
	mov.u32 	%r17, %ctaid.y;
	mov.u32 	%r18, %ntid.y;
	mov.u32 	%r19, %tid.y;
	mad.lo.s32 	%r20, %r17, %r18, %r19;
	mov.u32 	%r21, %ctaid.z;
	mov.u32 	%r22, %ntid.z;
	mov.u32 	%r23, %tid.z;
	mad.lo.s32 	%r24, %r21, %r22, %r23;
	ld.const.u32 	%r4, [c_GX];
	setp.ge.s32 	%p1, %r1, %r4;
	ld.const.u32 	%r25, [c_GY];
	setp.ge.s32 	%p2, %r20, %r25;
	or.pred  	%p3, %p1, %p2;
	ld.const.u32 	%r26, [c_GZ];
	setp.ge.s32 	%p4, %r24, %r26;
	or.pred  	%p5, %p3, %p4;
	@%p5 bra 	$L__BB6_28;
	cvta.to.global.u64 	%rd16, %rd12;
	mad.lo.s32 	%r28, %r25, %r24, %r20;
	mad.lo.s32 	%r6, %r28, %r4, %r1;
	cvt.s64.s32 	%rd17, %r6;
	add.s64 	%rd18, %rd16, %rd17;
	ld.global.nc.u8 	%rs1, [%rd18];
	cvt.u16.u8 	%rs2, %rs1;
	setp.eq.s16 	%p6, %rs2, 0;
	@%p6 bra 	$L__BB6_3;
	mul.lo.s32 	%r29, %r6, 3;
	mul.wide.s32 	%rd19, %r29, 4;
	add.s64 	%rd20, %rd3, %rd19;
	mov.b32 	%r30, 0;
	st.global.u32 	[%rd20], %r30;
	st.global.u32 	[%rd20+4], %r30;
	st.global.u32 	[%rd20+8], %r30;
	bra.uni 	$L__BB6_28;
$L__BB6_3:
	cvt.rn.f32.s32 	%f72, %r1;
	add.f32 	%f73, %f72, 0f3F000000;
	ld.const.f32 	%f74, [c_cellSizeX];
	ld.const.f32 	%f75, [c_worldMinX];
	fma.rn.f32 	%f1, %f73, %f74, %f75;
	cvt.rn.f32.u32 	%f76, %r20;
	add.f32 	%f77, %f76, 0f3F000000;
	ld.const.f32 	%f78, [c_cellSizeY];
	ld.const.f32 	%f79, [c_worldMinY];
	fma.rn.f32 	%f2, %f77, %f78, %f79;
	cvt.rn.f32.u32 	%f80, %r24;
	add.f32 	%f81, %f80, 0f3F000000;
	ld.const.f32 	%f82, [c_cellSizeZ];
	ld.const.f32 	%f83, [c_worldMinZ];
	fma.rn.f32 	%f3, %f81, %f82, %f83;
	setp.lt.s32 	%p7, %r13, 1;
	mov.f32 	%f202, 0f00000000;
	mov.f32 	%f203, %f202;
	mov.f32 	%f204, %f202;
	@%p7 bra 	$L__BB6_27;
	setp.eq.s32 	%p8, %r13, 1;
	mov.f32 	%f204, 0f00000000;
	mov.b64 	%rd29, 0;
	mov.f32 	%f203, %f204;
	mov.f32 	%f202, %f204;
	@%p8 bra 	$L__BB6_20;
	and.b32  	%r31, %r13, 2147483646;
	neg.s32 	%r62, %r31;
	add.s64 	%rd28, %rd2, 12;
	add.s64 	%rd27, %rd1, 12;
	mov.f32 	%f204, 0f00000000;
$L__BB6_6:
	ld.global.nc.f32 	%f87, [%rd28+-12];
	ld.global.nc.f32 	%f88, [%rd28+-8];
	ld.global.nc.f32 	%f89, [%rd28+-4];
	ld.global.nc.f32 	%f7, [%rd27+-12];
	ld.global.nc.f32 	%f8, [%rd27+-8];
	ld.global.nc.f32 	%f9, [%rd27+-4];
	sub.f32 	%f10, %f1, %f87;
	sub.f32 	%f11, %f2, %f88;
	sub.f32 	%f12, %f3, %f89;
	mul.f32 	%f90, %f12, %f12;
	fma.rn.f32 	%f91, %f11, %f11, %f90;
	fma.rn.f32 	%f13, %f10, %f10, %f91;
	setp.lt.f32 	%p9, %f13, 0f358637BD;
	@%p9 bra 	$L__BB6_12;
	abs.f32 	%f14, %f13;
	setp.lt.f32 	%p10, %f14, 0f00800000;
	mul.f32 	%f92, %f13, 0f4B800000;
	selp.f32 	%f15, %f92, %f13, %p10;
	mov.b32 	%r9, %f15;
	add.s32 	%r32, %r9, -8388608;
	setp.gt.u32 	%p11, %r32, 2130706431;
	@%p11 bra 	$L__BB6_9;
	and.b32  	%r33, %r9, 16777215;
	or.b32  	%r34, %r33, 1056964608;
	mov.b32 	%f93, %r34;
	sub.s32 	%r35, %r34, %r9;
	add.s32 	%r36, %r35, 201326592;
	selp.b32 	%r37, %r36, %r35, %p10;
	rsqrt.approx.ftz.f32 	%f94, %f93;
	mul.f32 	%f95, %f94, %f94;
	neg.f32 	%f96, %f95;
	fma.rn.f32 	%f97, %f94, %f94, %f96;
	neg.f32 	%f98, %f93;
	fma.rn.f32 	%f99, %f95, %f98, 0f3F800000;
	fma.rn.f32 	%f100, %f97, %f98, %f99;
	fma.rn.f32 	%f101, %f100, 0f3EC00000, 0f3F000000;
	mul.f32 	%f102, %f94, %f100;
	fma.rn.f32 	%f103, %f101, %f102, %f94;
	shr.s32 	%r38, %r37, 1;
	mov.b32 	%r39, %f103;
	add.s32 	%r40, %r38, %r39;
	mov.b32 	%f187, %r40;
	bra.uni 	$L__BB6_10;
$L__BB6_9:
	rsqrt.approx.ftz.f32 	%f187, %f15;
$L__BB6_10:
	mul.f32 	%f104, %f10, %f187;
	mul.f32 	%f105, %f11, %f187;
	mul.f32 	%f106, %f12, %f187;
	mul.f32 	%f107, %f9, %f106;
	fma.rn.f32 	%f108, %f8, %f105, %f107;
	fma.rn.f32 	%f19, %f7, %f104, %f108;
	setp.leu.f32 	%p13, %f19, 0f3DCCCCCD;
	@%p13 bra 	$L__BB6_12;
	mul.f32 	%f109, %f19, 0f40A00000;
	add.f32 	%f110, %f13, 0f3F800000;
	mov.f32 	%f111, 0f3F800000;
	div.approx.f32 	%f112, %f111, %f110;
	fma.rn.f32 	%f113, %f109, %f112, 0f00000000;
	fma.rn.f32 	%f202, %f7, %f113, %f202;
	fma.rn.f32 	%f203, %f8, %f113, %f203;
	fma.rn.f32 	%f204, %f9, %f113, %f204;
$L__BB6_12:
	ld.global.nc.f32 	%f114, [%rd28];
	ld.global.nc.f32 	%f115, [%rd28+4];
	ld.global.nc.f32 	%f116, [%rd28+8];
	ld.global.nc.f32 	%f26, [%rd27];
	ld.global.nc.f32 	%f27, [%rd27+4];
	ld.global.nc.f32 	%f28, [%rd27+8];
	sub.f32 	%f29, %f1, %f114;
	sub.f32 	%f30, %f2, %f115;
	sub.f32 	%f31, %f3, %f116;
	mul.f32 	%f117, %f31, %f31;
	fma.rn.f32 	%f118, %f30, %f30, %f117;
	fma.rn.f32 	%f32, %f29, %f29, %f118;
	setp.lt.f32 	%p14, %f32, 0f358637BD;
	@%p14 bra 	$L__BB6_18;
	abs.f32 	%f33, %f32;
	setp.lt.f32 	%p15, %f33, 0f00800000;
	mul.f32 	%f119, %f32, 0f4B800000;
	selp.f32 	%f34, %f119, %f32, %p15;
	mov.b32 	%r10, %f34;
	add.s32 	%r41, %r10, -8388608;
	setp.lt.u32 	%p16, %r41, 2130706432;
	@%p16 bra 	$L__BB6_15;
	rsqrt.approx.ftz.f32 	%f191, %f34;
	bra.uni 	$L__BB6_16;
$L__BB6_15:
	and.b32  	%r42, %r10, 16777215;
	or.b32  	%r43, %r42, 1056964608;
	mov.b32 	%f120, %r43;
	sub.s32 	%r44, %r43, %r10;
	add.s32 	%r45, %r44, 201326592;
	selp.b32 	%r46, %r45, %r44, %p15;
	rsqrt.approx.ftz.f32 	%f121, %f120;
	mul.f32 	%f122, %f121, %f121;
	neg.f32 	%f123, %f122;
	fma.rn.f32 	%f124, %f121, %f121, %f123;
	neg.f32 	%f125, %f120;
	fma.rn.f32 	%f126, %f122, %f125, 0f3F800000;
	fma.rn.f32 	%f127, %f124, %f125, %f126;
	fma.rn.f32 	%f128, %f127, 0f3EC00000, 0f3F000000;
	mul.f32 	%f129, %f121, %f127;
	fma.rn.f32 	%f130, %f128, %f129, %f121;
	shr.s32 	%r47, %r46, 1;
	mov.b32 	%r48, %f130;
	add.s32 	%r49, %r47, %r48;
	mov.b32 	%f191, %r49;
$L__BB6_16:
	mul.f32 	%f131, %f29, %f191;
	mul.f32 	%f132, %f30, %f191;
	mul.f32 	%f133, %f31, %f191;
	mul.f32 	%f134, %f28, %f133;
	fma.rn.f32 	%f135, %f27, %f132, %f134;
	fma.rn.f32 	%f38, %f26, %f131, %f135;
	setp.leu.f32 	%p18, %f38, 0f3DCCCCCD;
	@%p18 bra 	$L__BB6_18;
	mul.f32 	%f136, %f38, 0f40A00000;
	add.f32 	%f137, %f32, 0f3F800000;
	mov.f32 	%f138, 0f3F800000;
	div.approx.f32 	%f139, %f138, %f137;
	fma.rn.f32 	%f140, %f136, %f139, 0f00000000;
	fma.rn.f32 	%f202, %f26, %f140, %f202;
	fma.rn.f32 	%f203, %f27, %f140, %f203;
	fma.rn.f32 	%f204, %f28, %f140, %f204;
$L__BB6_18:
	add.s32 	%r62, %r62, 2;
	add.s64 	%rd28, %rd28, 24;
	add.s64 	%rd27, %rd27, 24;
	setp.ne.s32 	%p19, %r62, 0;
	@%p19 bra 	$L__BB6_6;
	cvt.u64.u32 	%rd29, %r31;
$L__BB6_20:
	and.b32  	%r51, %r13, 1;
	setp.eq.b32 	%p20, %r51, 1;
	not.pred 	%p21, %p20;
	@%p21 bra 	$L__BB6_27;
	mul.lo.s64 	%rd22, %rd29, 12;
	add.s64 	%rd23, %rd2, %rd22;
	ld.global.nc.f32 	%f141, [%rd23];
	ld.global.nc.f32 	%f142, [%rd23+4];
	ld.global.nc.f32 	%f143, [%rd23+8];
	add.s64 	%rd24, %rd1, %rd22;
	ld.global.nc.f32 	%f51, [%rd24];
	ld.global.nc.f32 	%f52, [%rd24+4];
	ld.global.nc.f32 	%f53, [%rd24+8];
	sub.f32 	%f54, %f1, %f141;
	sub.f32 	%f55, %f2, %f142;
	sub.f32 	%f56, %f3, %f143;
	mul.f32 	%f144, %f56, %f56;
	fma.rn.f32 	%f145, %f55, %f55, %f144;
	fma.rn.f32 	%f57, %f54, %f54, %f145;
	setp.lt.f32 	%p22, %f57, 0f358637BD;
	@%p22 bra 	$L__BB6_27;
	abs.f32 	%f58, %f57;
	setp.lt.f32 	%p23, %f58, 0f00800000;
	mul.f32 	%f146, %f57, 0f4B800000;
	selp.f32 	%f59, %f146, %f57, %p23;
	mov.b32 	%r12, %f59;
	add.s32 	%r52, %r12, -8388608;
	setp.lt.u32 	%p24, %r52, 2130706432;
	@%p24 bra 	$L__BB6_24;
	rsqrt.approx.ftz.f32 	%f201, %f59;
	bra.uni 	$L__BB6_25;
$L__BB6_24:
	setp.lt.f32 	%p25, %f58, 0f00800000;
	and.b32  	%r53, %r12, 16777215;
	or.b32  	%r54, %r53, 1056964608;
	mov.b32 	%f147, %r54;
	sub.s32 	%r55, %r54, %r12;
	add.s32 	%r56, %r55, 201326592;
	selp.b32 	%r57, %r56, %r55, %p25;
	rsqrt.approx.ftz.f32 	%f148, %f147;
	mul.f32 	%f149, %f148, %f148;
	neg.f32 	%f150, %f149;
	fma.rn.f32 	%f151, %f148, %f148, %f150;
	neg.f32 	%f152, %f147;
	fma.rn.f32 	%f153, %f149, %f152, 0f3F800000;
	fma.rn.f32 	%f154, %f151, %f152, %f153;
	fma.rn.f32 	%f155, %f154, 0f3EC00000, 0f3F000000;
	mul.f32 	%f156, %f148, %f154;
	fma.rn.f32 	%f157, %f155, %f156, %f148;
	shr.s32 	%r58, %r57, 1;
	mov.b32 	%r59, %f157;
	add.s32 	%r60, %r58, %r59;
	mov.b32 	%f201, %r60;
$L__BB6_25:
	mul.f32 	%f158, %f54, %f201;
	mul.f32 	%f159, %f55, %f201;
	mul.f32 	%f160, %f56, %f201;
	mul.f32 	%f161, %f53, %f160;
	fma.rn.f32 	%f162, %f52, %f159, %f161;
	fma.rn.f32 	%f63, %f51, %f158, %f162;
	setp.leu.f32 	%p26, %f63, 0f3DCCCCCD;
	@%p26 bra 	$L__BB6_27;
	mul.f32 	%f163, %f63, 0f40A00000;
	add.f32 	%f164, %f57, 0f3F800000;
	mov.f32 	%f165, 0f3F800000;
	div.approx.f32 	%f166, %f165, %f164;
	fma.rn.f32 	%f167, %f163, %f166, 0f00000000;
	fma.rn.f32 	%f202, %f51, %f167, %f202;
	fma.rn.f32 	%f203, %f52, %f167, %f203;
	fma.rn.f32 	%f204, %f53, %f167, %f204;
$L__BB6_27:
	ld.param.f32 	%f183, [_Z18addFanForcesKernelPfPKhPK6float3S4_if_param_5];
	mul.lo.s32 	%r61, %r6, 3;
	mul.wide.s32 	%rd25, %r61, 4;
	add.s64 	%rd26, %rd3, %rd25;
	ld.global.f32 	%f168, [%rd26];
	add.f32 	%f169, %f202, %f168;
	ld.global.f32 	%f170, [%rd26+4];
	add.f32 	%f171, %f203, %f170;
	ld.global.f32 	%f172, [%rd26+8];
	add.f32 	%f173, %f204, %f172;
	max.f32 	%f174, %f169, 0fC1200000;
	min.f32 	%f175, %f174, 0f41200000;
	mul.f32 	%f176, %f183, %f175;
	st.global.f32 	[%rd26], %f176;
	max.f32 	%f177, %f171, 0fC1200000;
	min.f32 	%f178, %f177, 0f41200000;
	mul.f32 	%f179, %f183, %f178;
	st.global.f32 	[%rd26+4], %f179;
	max.f32 	%f180, %f173, 0fC1200000;
	min.f32 	%f181, %f180, 0f41200000;
	mul.f32 	%f182, %f183, %f181;
	st.global.f32 	[%rd26+8], %f182;
$L__BB6_28:
	ret;

}
	// .globl	_Z20advectVelocityKernelPKfPfPKhf
.visible .entry _Z20advectVelocityKernelPKfPfPKhf(
	.param .u64 .ptr .align 1 _Z20advectVelocityKernelPKfPfPKhf_param_0,
	.param .u64 .ptr .align 1 _Z20advectVelocityKernelPKfPfPKhf_param_1,
	.param .u64 .ptr .align 1 _Z20advectVelocityKernelPKfPfPKhf_param_2,
	.param .f32 _Z20advectVelocityKernelPKfPfPKhf_param_3
)
{
	.reg .pred 	%p<7>;
	.reg .b16 	%rs<3>;
	.reg .b32 	%r<43>;
	.reg .b32 	%f<111>;
	.reg .b64 	%rd<21>;

	ld.param.u64 	%rd2, [_Z20advectVelocityKernelPKfPfPKhf_param_0];
	ld.param.u64 	%rd4, [_Z20advectVelocityKernelPKfPfPKhf_param_1];
	ld.param.u64 	%rd3, [_Z20advectVelocityKernelPKfPfPKhf_param_2];
	ld.param.f32 	%f1, [_Z20advectVelocityKernelPKfPfPKhf_param_3];
	cvta.to.global.u64 	%rd1, %rd4;
	mov.u32 	%r8, %ctaid.x;
	mov.u32 	%r9, %ntid.x;
	mov.u32 	%r10, %tid.x;
	mad.lo.s32 	%r1, %r8, %r9, %r10;
	mov.u32 	%r11, %ctaid.y;
	mov.u32 	%r12, %ntid.y;
	mov.u32 	%r13, %tid.y;
	mad.lo.s32 	%r14, %r11, %r12, %r13;
	mov.u32 	%r15, %ctaid.z;
	mov.u32 	%r16, %ntid.z;
	mov.u32 	%r17, %tid.z;
	mad.lo.s32 	%r18, %r15, %r16, %r17;
	ld.const.u32 	%r4, [c_GX];
	setp.ge.s32 	%p1, %r1, %r4;
	ld.const.u32 	%r19, [c_GY];
	setp.ge.s32 	%p2, %r14, %r19;
	or.pred  	%p3, %p1, %p2;
	ld.const.u32 	%r20, [c_GZ];
	setp.ge.s32 	%p4, %r18, %r20;
	or.pred  	%p5, %p3, %p4;
	@%p5 bra 	$L__BB7_4;
	cvta.to.global.u64 	%rd5, %rd3;
	mad.lo.s32 	%r21, %r19, %r18, %r14;
	mad.lo.s32 	%r7, %r21, %r4, %r1;
	cvt.s64.s32 	%rd6, %r7;
	add.s64 	%rd7, %rd5, %rd6;
	ld.global.nc.u8 	%rs1, [%rd7];
	cvt.u16.u8 	%rs2, %rs1;
	setp.eq.s16 	%p6, %rs2, 0;
	@%p6 bra 	$L__BB7_3;
	mul.lo.s32 	%r22, %r7, 3;
	mul.wide.s32 	%rd8, %r22, 4;
	add.s64 	%rd9, %rd1, %rd8;
	mov.b32 	%r23, 0;
	st.global.u32 	[%rd9], %r23;
	st.global.u32 	[%rd9+4], %r23;
	st.global.u32 	[%rd9+8], %r23;
	bra.uni 	$L__BB7_4;
$L__BB7_3:
	cvta.to.global.u64 	%rd10, %rd2;
	mul.lo.s32 	%r24, %r7, 3;
	mul.wide.s32 	%rd11, %r24, 4;
	add.s64 	%rd12, %rd10, %rd11;
	ld.global.nc.f32 	%f2, [%rd12];
	ld.global.nc.f32 	%f3, [%rd12+4];
	ld.global.nc.f32 	%f4, [%rd12+8];
	cvt.rn.f32.s32 	%f5, %r1;
	mul.f32 	%f6, %f1, %f2;
	mul.f32 	%f7, %f6, 0f3F000000;
	ld.const.f32 	%f8, [c_cellSizeX];
	div.rn.f32 	%f9, %f7, %f8;
	sub.f32 	%f10, %f5, %f9;
	cvt.rn.f32.u32 	%f11, %r14;
	mul.f32 	%f12, %f1, %f3;
	mul.f32 	%f13, %f12, 0f3F000000;
	ld.const.f32 	%f14, [c_cellSizeY];
	div.rn.f32 	%f15, %f13, %f14;
	sub.f32 	%f16, %f11, %f15;
	cvt.rn.f32.u32 	%f17, %r18;
	mul.f32 	%f18, %f1, %f4;
	mul.f32 	%f19, %f18, 0f3F000000;
	ld.const.f32 	%f20, [c_cellSizeZ];
	div.rn.f32 	%f21, %f19, %f20;
	sub.f32 	%f22, %f17, %f21;
	max.f32 	%f23, %f10, 0f3F000000;
	cvt.rn.f32.s32 	%f24, %r4;
	add.f32 	%f25, %f24, 0fBFC00000;
	min.f32 	%f26, %f23, %f25;
	max.f32 	%f27, %f16, 0f3F000000;
	cvt.rn.f32.u32 	%f28, %r19;
	add.f32 	%f29, %f28, 0fBFC00000;
	min.f32 	%f30, %f27, %f29;
	max.f32 	%f31, %f22, 0f3F000000;
	cvt.rn.f32.u32 	%f32, %r20;
	add.f32 	%f33, %f32, 0fBFC00000;
	min.f32 	%f34, %f31, %f33;
	cvt.rzi.s32.f32 	%r25, %f26;
	cvt.rzi.s32.f32 	%r26, %f30;
	cvt.rzi.s32.f32 	%r27, %f34;
	cvt.rn.f32.s32 	%f35, %r25;
	sub.f32 	%f36, %f26, %f35;
	cvt.rn.f32.s32 	%f37, %r26;
	sub.f32 	%f38, %f30, %f37;
	cvt.rn.f32.s32 	%f39, %r27;
	sub.f32 	%f40, %f34, %f39;
	add.s32 	%r28, %r4, -2;
	min.s32 	%r29, %r25, %r28;
	max.s32 	%r30, %r29, 0;
	add.s32 	%r31, %r19, -2;
	min.s32 	%r32, %r26, %r31;
	max.s32 	%r33, %r32, 0;
	add.s32 	%r34, %r20, -2;
	min.s32 	%r35, %r27, %r34;
	max.s32 	%r36, %r35, 0;
	mad.lo.s32 	%r37, %r19, %r36, %r33;
	mad.lo.s32 	%r38, %r37, %r4, %r30;
	add.s32 	%r39, %r37, %r19;
	mad.lo.s32 	%r40, %r39, %r4, %r30;
	mov.f32 	%f41, 0f3F800000;
	sub.f32 	%f42, %f41, %f40;
	sub.f32 	%f43, %f41, %f38;
	sub.f32 	%f44, %f41, %f36;
	mul.lo.s32 	%r41, %r40, 3;
	mul.lo.s32 	%r42, %r38, 3;
	mul.wide.s32 	%rd13, %r42, 4;
	add.s64 	%rd14, %rd10, %rd13;
	ld.global.nc.f32 	%f45, [%rd14];
	mul.wide.s32 	%rd15, %r41, 4;
	add.s64 	%rd16, %rd10, %rd15;
	ld.global.nc.f32 	%f46, [%rd16];
	mul.wide.s32 	%rd17, %r4, 12;
	add.s64 	%rd18, %rd14, %rd17;
	ld.global.nc.f32 	%f47, [%rd18];
	add.s64 	%rd19, %rd16, %rd17;
	ld.global.nc.f32 	%f48, [%rd19];
	ld.global.nc.f32 	%f49, [%rd14+12];
	ld.global.nc.f32 	%f50, [%rd16+12];
	ld.global.nc.f32 	%f51, [%rd18+12];
	ld.global.nc.f32 	%f52, [%rd19+12];
	mul.f32 	%f53, %f36, %f49;
	fma.rn.f32 	%f54, %f44, %f45, %f53;
	mul.f32 	%f55, %f36, %f50;
	fma.rn.f32 	%f56, %f44, %f46, %f55;
	mul.f32 	%f57, %f36, %f51;
	fma.rn.f32 	%f58, %f44, %f47, %f57;
	mul.f32 	%f59, %f36, %f52;
	fma.rn.f32 	%f60, %f44, %f48, %f59;
	mul.f32 	%f61, %f38, %f58;
	fma.rn.f32 	%f62, %f43, %f54, %f61;
	mul.f32 	%f63, %f38, %f60;
	fma.rn.f32 	%f64, %f43, %f56, %f63;
	mul.f32 	%f65, %f40, %f64;
	fma.rn.f32 	%f66, %f42, %f62, %f65;
	add.s64 	%rd20, %rd1, %rd11;
	st.global.f32 	[%rd20], %f66;
	ld.global.nc.f32 	%f67, [%rd14+4];
	ld.global.nc.f32 	%f68, [%rd16+4];
	ld.global.nc.f32 	%f69, [%rd18+4];
	ld.global.nc.f32 	%f70, [%rd19+4];
	ld.global.nc.f32 	%f71, [%rd14+16];
	ld.global.nc.f32 	%f72, [%rd16+16];
	ld.global.nc.f32 	%f73, [%rd18+16];
	ld.global.nc.f32 	%f74, [%rd19+16];
	mul.f32 	%f75, %f36, %f71;
	fma.rn.f32 	%f76, %f44, %f67, %f75;
	mul.f32 	%f77, %f36, %f72;
	fma.rn.f32 	%f78, %f44, %f68, %f77;
	mul.f32 	%f79, %f36, %f73;
	fma.rn.f32 	%f80, %f44, %f69, %f79;
	mul.f32 	%f81, %f36, %f74;
	fma.rn.f32 	%f82, %f44, %f70, %f81;
	mul.f32 	%f83, %f38, %f80;
	fma.rn.f32 	%f84, %f43, %f76, %f83;
	mul.f32 	%f85, %f38, %f82;
	fma.rn.f32 	%f86, %f43, %f78, %f85;
	mul.f32 	%f87, %f40, %f86;
	fma.rn.f32 	%f88, %f42, %f84, %f87;
	st.global.f32 	[%rd20+4], %f88;
	ld.global.nc.f32 	%f89, [%rd14+8];
	ld.global.nc.f32 	%f90, [%rd16+8];
	ld.global.nc.f32 	%f91, [%rd18+8];
	ld.global.nc.f32 	%f92, [%rd19+8];
	ld.global.nc.f32 	%f93, [%rd14+20];
	ld.global.nc.f32 	%f94, [%rd16+20];
	ld.global.nc.f32 	%f95, [%rd18+20];
	ld.global.nc.f32 	%f96, [%rd19+20];
	mul.f32 	%f97, %f36, %f93;
	fma.rn.f32 	%f98, %f44, %f89, %f97;
	mul.f32 	%f99, %f36, %f94;
	fma.rn.f32 	%f100, %f44, %f90, %f99;
	mul.f32 	%f101, %f36, %f95;
	fma.rn.f32 	%f102, %f44, %f91, %f101;
	mul.f32 	%f103, %f36, %f96;
	fma.rn.f32 	%f104, %f44, %f92, %f103;
	mul.f32 	%f105, %f38, %f102;
	fma.rn.f32 	%f106, %f43, %f98, %f105;
	mul.f32 	%f107, %f38, %f104;
	fma.rn.f32 	%f108, %f43, %f100, %f107;
	mul.f32 	%f109, %f40, %f108;
	fma.rn.f32 	%f110, %f42, %f106, %f109;
	st.global.f32 	[%rd20+8], %f110;
$L__BB7_4:
	ret;

}


// ===== COMPILED SASS (sm_100) =====

	.target	sm_100

	.elftype	@"ET_EXEC"


//--------------------- .note.nv.tkinfo           --------------------------
	.section	.note.nv.tkinfo,"",@"SHT_NOTE"
	.sectionflags	@"SHF_NOTE_NV_TKINFO"
	.tkinfo
        /*0018*/ 	.word	0x00000002
        /*0030*/ 	.string	""
        /*0030*/ 	.string	"ptxas"
        /*0030*/ 	.string	"Cuda compilation tools, release 13.0, V13.0.88"
        /*0030*/ 	.string	"Build cuda_13.0.r13.0/compiler.36424714_0"
        /*0030*/ 	.string	"-arch sm_100 -m 64 "



//--------------------- .note.nv.cuinfo           --------------------------
	.section	.note.nv.cuinfo,"",@"SHT_NOTE"
	.sectionflags	@"SHF_NOTE_NV_CUINFO"
        /*0018*/ 	.short	0x0002
        /*001a*/ 	.short	0x0064
        /*001c*/ 	.short	0x0082
	.zero		2


//--------------------- .nv.info                  --------------------------
	.section	.nv.info,"",@"SHT_CUDA_INFO"
	.align	4


	//----- nvinfo : EIATTR_REGCOUNT
	.align		4
        /*0000*/ 	.byte	0x04, 0x2f
        /*0002*/ 	.short	(.L_18 - .L_17)
	.align		4
.L_17:
        /*0004*/ 	.word	index@(_Z23computeDivergenceKernelPKfPfPKh)
        /*0008*/ 	.word	0x00000015


	//----- nvinfo : EIATTR_FRAME_SIZE
	.align		4
.L_18:
        /*000c*/ 	.byte	0x04, 0x11
        /*000e*/ 	.short	(.L_20 - .L_19)
	.align		4
.L_19:
        /*0010*/ 	.word	index@($__internal_7_$__cuda_sm20_rcp_rn_f32_slowpath)
        /*0014*/ 	.word	0x00000000


	//----- nvinfo : EIATTR_FRAME_SIZE
	.align		4
.L_20:
        /*0018*/ 	.byte	0x04, 0x11
        /*001a*/ 	.short	(.L_22 - .L_21)
	.align		4
.L_21:
        /*001c*/ 	.word	index@(_Z23computeDivergenceKernelPKfPfPKh)
        /*0020*/ 	.word	0x00000000


	//----- nvinfo : EIATTR_REGCOUNT
	.align		4
.L_22:
        /*0024*/ 	.byte	0x04, 0x2f
        /*0026*/ 	.short	(.L_24 - .L_23)
	.align		4
.L_23:
        /*0028*/ 	.word	index@(_Z22pressureJacobianKernelPKfPfS0_PKhf)
        /*002c*/ 	.word	0x0000001c


	//----- nvinfo : EIATTR_FRAME_SIZE
	.align		4
.L_24:
        /*0030*/ 	.byte	0x04, 0x11
        /*0032*/ 	.short	(.L_26 - .L_25)
	.align		4
.L_25:
        /*0034*/ 	.word	index@($__internal_6_$__cuda_sm3x_div_rn_noftz_f32_slowpath)
        /*0038*/ 	.word	0x00000000


	//----- nvinfo : EIATTR_FRAME_SIZE
	.align		4
.L_26:
        /*003c*/ 	.byte	0x04, 0x11
        /*003e*/ 	.short	(.L_28 - .L_27)
	.align		4
.L_27:
        /*0040*/ 	.word	index@(_Z22pressureJacobianKernelPKfPfS0_PKhf)
        /*0044*/ 	.word	0x00000000


	//----- nvinfo : EIATTR_REGCOUNT
	.align		4
.L_28:
        /*0048*/ 	.byte	0x04, 0x2f
        /*004a*/ 	.short	(.L_30 - .L_29)
	.align		4
.L_29:
        /*004c*/ 	.word	index@(_Z30subtractPressureGradientKernelPfPKfPKhf)
        /*0050*/ 	.word	0x00000018


	//----- nvinfo : EIATTR_FRAME_SIZE
	.align		4
.L_30:
        /*0054*/ 	.byte	0x04, 0x11
        /*0056*/ 	.short	(.L_32 - .L_31)
	.align		4
.L_31:
        /*0058*/ 	.word	index@($__internal_5_$__cuda_sm20_rcp_rn_f32_slowpath)
        /*005c*/ 	.word	0x00000000


	//----- nvinfo : EIATTR_FRAME_SIZE
	.align		4
.L_32:
        /*0060*/ 	.byte	0x04, 0x11
        /*0062*/ 	.short	(.L_34 - .L_33)
	.align		4
.L_33:
        /*0064*/ 	.word	index@(_Z30subtractPressureGradientKernelPfPKfPKhf)
        /*0068*/ 	.word	0x00000000


	//----- nvinfo : EIATTR_REGCOUNT
	.align		4
.L_34:
        /*006c*/ 	.byte	0x04, 0x2f
        /*006e*/ 	.short	(.L_36 - .L_35)
	.align		4
.L_35:
        /*0070*/ 	.word	index@(_Z21computeResidualKernelPKfS0_PfPKh)
        /*0074*/ 	.word	0x00000018


	//----- nvinfo : EIATTR_FRAME_SIZE
	.align		4
.L_36:
        /*0078*/ 	.byte	0x04, 0x11
        /*007a*/ 	.short	(.L_38 - .L_37)
	.align		4
.L_37:
        /*007c*/ 	.word	index@($__internal_4_$__cuda_sm3x_div_rn_noftz_f32_slowpath)
        /*0080*/ 	.word	0x00000000


	//----- nvinfo : EIATTR_FRAME_SIZE
	.align		4
.L_38:
        /*0084*/ 	.byte	0x04, 0x11
        /*0086*/ 	.short	(.L_40 - .L_39)
	.align		4
.L_39:
        /*0088*/ 	.word	index@(_Z21computeResidualKernelPKfS0_PfPKh)
        /*008c*/ 	.word	0x00000000


	//----- nvinfo : EIATTR_REGCOUNT
	.align		4
.L_40:
        /*0090*/ 	.byte	0x04, 0x2f
        /*0092*/ 	.short	(.L_42 - .L_41)
	.align		4
.L_41:
        /*0094*/ 	.word	index@(_Z25advectDiffusionHeatKernelPKfPfS0_S0_Phf)
        /*0098*/ 	.word	0x0000001a


	//----- nvinfo : EIATTR_FRAME_SIZE
	.align		4
.L_42:
        /*009c*/ 	.byte	0x04, 0x11
        /*009e*/ 	.short	(.L_44 - .L_43)
	.align		4
.L_43:
        /*00a0*/ 	.word	index@($__internal_3_$__cuda_sm3x_div_rn_noftz_f32_slowpath)
        /*00a4*/ 	.word	0x00000000


	//----- nvinfo : EIATTR_FRAME_SIZE
	.align		4
.L_44:
        /*00a8*/ 	.byte	0x04, 0x11
        /*00aa*/ 	.short	(.L_46 - .L_45)
	.align		4
.L_45:
        /*00ac*/ 	.word	index@($__internal_2_$__cuda_sm20_rcp_rn_f32_slowpath)
        /*00b0*/ 	.word	0x00000000


	//----- nvinfo : EIATTR_FRAME_SIZE
	.align		4
.L_46:
        /*00b4*/ 	.byte	0x04, 0x11
        /*00b6*/ 	.short	(.L_48 - .L_47)
	.align		4
.L_47:
        /*00b8*/ 	.word	index@(_Z25advectDiffusionHeatKernelPKfPfS0_S0_Phf)
        /*00bc*/ 	.word	0x00000000


	//----- nvinfo : EIATTR_REGCOUNT
	.align		4
.L_48:
        /*00c0*/ 	.byte	0x04, 0x2f
        /*00c2*/ 	.short	(.L_50 - .L_49)
	.align		4
.L_49:
        /*00c4*/ 	.word	index@(_Z23addBuoyancyForcesKernelPfPKfPKhf)
        /*00c8*/ 	.word	0x0000001a


	//----- nvinfo : EIATTR_FRAME_SIZE
	.align		4
.L_50:
        /*00cc*/ 	.byte	0x04, 0x11
        /*00ce*/ 	.short	(.L_52 - .L_51)
	.align		4
.L_51:
        /*00d0*/ 	.word	index@($__internal_1_$__cuda_sm3x_div_rn_noftz_f32_slowpath)
        /*00d4*/ 	.word	0x00000000


	//----- nvinfo : EIATTR_FRAME_SIZE
	.align		4
.L_52:
        /*00d8*/ 	.byte	0x04, 0x11
        /*00da*/ 	.short	(.L_54 - .L_53)
	.align		4
.L_53:
        /*00dc*/ 	.word	index@(_Z23addBuoyancyForcesKernelPfPKfPKhf)
        /*00e0*/ 	.word	0x00000000


	//----- nvinfo : EIATTR_REGCOUNT
	.align		4
.L_54:
        /*00e4*/ 	.byte	0x04, 0x2f
        /*00e6*/ 	.short	(.L_56 - .L_55)
	.align		4
.L_55:
        /*00e8*/ 	.word	index@(_Z18addFanForcesKernelPfPKhPK6float3S4_if)
        /*00ec*/ 	.word	0x0000001c


	//----- nvinfo : EIATTR_FRAME_SIZE
	.align		4
.L_56:
        /*00f0*/ 	.byte	0x04, 0x11
        /*00f2*/ 	.short	(.L_58 - .L_57)
	.align		4
.L_57:
        /*00f4*/ 	.word	index@(_Z18addFanForcesKernelPfPKhPK6float3S4_if)
        /*00f8*/ 	.word	0x00000000


	//----- nvinfo : EIATTR_REGCOUNT
	.align		4
.L_58:
        /*00fc*/ 	.byte	0x04, 0x2f
        /*00fe*/ 	.short	(.L_60 - .L_59)
	.align		4
.L_59:
        /*0100*/ 	.word	index@(_Z20advectVelocityKernelPKfPfPKhf)
        /*0104*/ 	.word	0x00000020


	//----- nvinfo : EIATTR_FRAME_SIZE
	.align		4
.L_60:
        /*0108*/ 	.byte	0x04, 0x11
        /*010a*/ 	.short	(.L_62 - .L_61)
	.align		4
.L_61:
        /*010c*/ 	.word	index@($__internal_0_$__cuda_sm3x_div_rn_noftz_f32_slowpath)
        /*0110*/ 	.word	0x00000000


	//----- nvinfo : EIATTR_FRAME_SIZE
	.align		4
.L_62:
        /*0114*/ 	.byte	0x04, 0x11
        /*0116*/ 	.short	(.L_64 - .L_63)
	.align		4
.L_63:
        /*0118*/ 	.word	index@(_Z20advectVelocityKernelPKfPfPKhf)
        /*011c*/ 	.word	0x00000000


	//----- nvinfo : EIATTR_MIN_STACK_SIZE
	.align		4
.L_64:
        /*0120*/ 	.byte	0x04, 0x12
        /*0122*/ 	.short	(.L_66 - .L_65)
	.align		4
.L_65:
        /*0124*/ 	.word	index@(_Z20advectVelocityKernelPKfPfPKhf)
        /*0128*/ 	.word	0x00000000


	//----- nvinfo : EIATTR_MIN_STACK_SIZE
	.align		4
.L_66:
        /*012c*/ 	.byte	0x04, 0x12
        /*012e*/ 	.short	(.L_68 - .L_67)
	.align		4
.L_67:
        /*0130*/ 	.word	index@(_Z18addFanForcesKernelPfPKhPK6float3S4_if)
        /*0134*/ 	.word	0x00000000


	//----- nvinfo : EIATTR_MIN_STACK_SIZE
	.align		4
.L_68:
        /*0138*/ 	.byte	0x04, 0x12
        /*013a*/ 	.short	(.L_70 - .L_69)
	.align		4
.L_69:
        /*013c*/ 	.word	index@(_Z23addBuoyancyForcesKernelPfPKfPKhf)
        /*0140*/ 	.word	0x00000000


	//----- nvinfo : EIATTR_MIN_STACK_SIZE
	.align		4
.L_70:
        /*0144*/ 	.byte	0x04, 0x12
        /*0146*/ 	.short	(.L_72 - .L_71)
	.align		4
.L_71:
        /*0148*/ 	.word	index@(_Z25advectDiffusionHeatKernelPKfPfS0_S0_Phf)
        /*014c*/ 	.word	0x00000000


	//----- nvinfo : EIATTR_MIN_STACK_SIZE
	.align		4
.L_72:
        /*0150*/ 	.byte	0x04, 0x12
        /*0152*/ 	.short	(.L_74 - .L_73)
	.align		4
.L_73:
        /*0154*/ 	.word	index@(_Z21computeResidualKernelPKfS0_PfPKh)
        /*0158*/ 	.word	0x00000000


	//----- nvinfo : EIATTR_MIN_STACK_SIZE
	.align		4
.L_74:
        /*015c*/ 	.byte	0x04, 0x12
        /*015e*/ 	.short	(.L_76 - .L_75)
	.align		4
.L_75:
        /*0160*/ 	.word	index@(_Z30subtractPressureGradientKernelPfPKfPKhf)
        /*0164*/ 	.word	0x00000000


	//----- nvinfo : EIATTR_MIN_STACK_SIZE
	.align		4
.L_76:
        /*0168*/ 	.byte	0x04, 0x12
        /*016a*/ 	.short	(.L_78 - .L_77)
	.align		4
.L_77:
        /*016c*/ 	.word	index@(_Z22pressureJacobianKernelPKfPfS0_PKhf)
        /*0170*/ 	.word	0x00000000


	//----- nvinfo : EIATTR_MIN_STACK_SIZE
	.align		4
.L_78:
        /*0174*/ 	.byte	0x04, 0x12
        /*0176*/ 	.short	(.L_80 - .L_79)
	.align		4
.L_79:
        /*0178*/ 	.word	index@(_Z23computeDivergenceKernelPKfPfPKh)
        /*017c*/ 	.word	0x00000000
.L_80:


//--------------------- .nv.compat                --------------------------
	.section	.nv.compat,"",@"SHT_CUDA_COMPAT_INFO"
	.align	4
        /*0000*/ 	.byte	0x02, 0x09, 0x00, 0x00, 0x02, 0x02, 0x01, 0x00, 0x02, 0x05, 0x05, 0x00, 0x03, 0x07, 0x01, 0x01
        /*0010*/ 	.byte	0x02, 0x03, 0x00, 0x00, 0x02, 0x06, 0x01, 0x00, 0x04, 0x0b, 0x08, 0x00, 0x01, 0x00, 0x00, 0x00
        /*0020*/ 	.byte	0x00, 0x00, 0x00, 0x00


//--------------------- .nv.info._Z20advectVelocityKernelPKfPfPKhf --------------------------
	.section	.nv.info._Z20advectVelocityKernelPKfPfPKhf,"",@"SHT_CUDA_INFO"
	.sectionflags	@""
	.align	4


	//----- nvinfo : EIATTR_CUDA_API_VERSION
	.align		4
        /*0000*/ 	.byte	0x04, 0x37
        /*0002*/ 	.short	(.L_82 - .L_81)
.L_81:
        /*0004*/ 	.word	0x00000082


	//----- nvinfo : EIATTR_KPARAM_INFO
	.align		4
.L_82:
        /*0008*/ 	.byte	0x04, 0x17
        /*000a*/ 	.short	(.L_84 - .L_83)
.L_83:
        /*000c*/ 	.word	0x00000000
        /*0010*/ 	.short	0x0003
        /*0012*/ 	.short	0x0018
        /*0014*/ 	.byte	0x00, 0xf0, 0x11, 0x00


	//----- nvinfo : EIATTR_KPARAM_INFO
	.align		4
.L_84:
        /*0018*/ 	.byte	0x04, 0x17
        /*001a*/ 	.short	(.L_86 - .L_85)
.L_85:
        /*001c*/ 	.word	0x00000000
        /*0020*/ 	.short	0x0002
        /*0022*/ 	.short	0x0010
        /*0024*/ 	.byte	0x00, 0xf5, 0x21, 0x00


	//----- nvinfo : EIATTR_KPARAM_INFO
	.align		4
.L_86:
        /*0028*/ 	.byte	0x04, 0x17
        /*002a*/ 	.short	(.L_88 - .L_87)
.L_87:
        /*002c*/ 	.word	0x00000000
        /*0030*/ 	.short	0x0001
        /*0032*/ 	.short	0x0008
        /*0034*/ 	.byte	0x00, 0xf5, 0x21, 0x00


	//----- nvinfo : EIATTR_KPARAM_INFO
	.align		4
.L_88:
        /*0038*/ 	.byte	0x04, 0x17
        /*003a*/ 	.short	(.L_90 - .L_89)
.L_89:
        /*003c*/ 	.word	0x00000000
        /*0040*/ 	.short	0x0000
        /*0042*/ 	.short	0x0000
        /*0044*/ 	.byte	0x00, 0xf5, 0x21, 0x00


	//----- nvinfo : EIATTR_SPARSE_MMA_MASK
	.align		4
.L_90:
        /*0048*/ 	.byte	0x03, 0x50
        /*004a*/ 	.short	0x0000


	//----- nvinfo : EIATTR_MAXREG_COUNT
	.align		4
        /*004c*/ 	.byte	0x03, 0x1b
        /*004e*/ 	.short	0x00ff


	//----- nvinfo : EIATTR_MERCURY_ISA_VERSION
	.align		4
        /*0050*/ 	.byte	0x03, 0x5f
        /*0052*/ 	.short	0x0101


	//----- nvinfo : EIATTR_VRC_CTA_INIT_COUNT
	.align		4
        /*0054*/ 	.byte	0x02, 0x4a
	.zero		1
	.zero		1


	//----- nvinfo : EIATTR_EXIT_INSTR_OFFSETS
	.align		4
        /*0058*/ 	.byte	0x04, 0x1c
        /*005a*/ 	.short	(.L_92 - .L_91)


	//   ....[0]....
.L_91:
        /*005c*/ 	.word	0x00000120


	//   ....[1]....
        /*0060*/ 	.word	0x00000210


	//   ....[2]....
        /*0064*/ 	.word	0x00000d10


	//----- nvinfo : EIATTR_CRS_STACK_SIZE
	.align		4
.L_92:
        /*0068*/ 	.byte	0x04, 0x1e
        /*006a*/ 	.short	(.L_94 - .L_93)
.L_93:
        /*006c*/ 	.word	0x00000000


	//----- nvinfo : EIATTR_CBANK_PARAM_SIZE
	.align		4
.L_94:
        /*0070*/ 	.byte	0x03, 0x19
        /*0072*/ 	.short	0x001c


	//----- nvinfo : EIATTR_PARAM_CBANK
	.align		4
        /*0074*/ 	.byte	0x04, 0x0a
        /*0076*/ 	.short	(.L_96 - .L_95)
	.align		4
.L_95:
        /*0078*/ 	.word	index@(.nv.constant0._Z20advectVelocityKernelPKfPfPKhf)
        /*007c*/ 	.short	0x0380
        /*007e*/ 	.short	0x001c


	//----- nvinfo : EIATTR_SW_WAR
	.align		4
.L_96:
        /*0080*/ 	.byte	0x04, 0x36
        /*0082*/ 	.short	(.L_98 - .L_97)
.L_97:
        /*0084*/ 	.word	0x00000008
.L_98:


//--------------------- .nv.info._Z18addFanForcesKernelPfPKhPK6float3S4_if --------------------------
	.section	.nv.info._Z18addFanForcesKernelPfPKhPK6float3S4_if,"",@"SHT_CUDA_INFO"
	.sectionflags	@""
	.align	4


	//----- nvinfo : EIATTR_CUDA_API_VERSION
	.align		4
        /*0000*/ 	.byte	0x04, 0x37
        /*0002*/ 	.short	(.L_100 - .L_99)
.L_99:
        /*0004*/ 	.word	0x00000082


	//----- nvinfo : EIATTR_KPARAM_INFO
	.align		4
.L_100:
        /*0008*/ 	.byte	0x04, 0x17
        /*000a*/ 	.short	(.L_102 - .L_101)
.L_101:
        /*000c*/ 	.word	0x00000000
        /*0010*/ 	.short	0x0005
        /*0012*/ 	.short	0x0024
        /*0014*/ 	.byte	0x00, 0xf0, 0x11, 0x00


	//----- nvinfo : EIATTR_KPARAM_INFO
	.align		4
.L_102:
        /*0018*/ 	.byte	0x04, 0x17
        /*001a*/ 	.short	(.L_104 - .L_103)
.L_103:
        /*001c*/ 	.word	0x00000000
        /*0020*/ 	.short	0x0004
        /*0022*/ 	.short	0x0020
        /*0024*/ 	.byte	0x00, 0xf0, 0x11, 0x00


	//----- nvinfo : EIATTR_KPARAM_INFO
	.align		4
.L_104:
        /*0028*/ 	.byte	0x04, 0x17
        /*002a*/ 	.short	(.L_106 - .L_105)
.L_105:
        /*002c*/ 	.word	0x00000000
        /*0030*/ 	.short	0x0003
        /*0032*/ 	.short	0x0018
        /*0034*/ 	.byte	0x00, 0xf5, 0x21, 0x00


	//----- nvinfo : EIATTR_KPARAM_INFO
	.align		4
.L_106:
        /*0038*/ 	.byte	0x04, 0x17
        /*003a*/ 	.short	(.L_108 - .L_107)
.L_107:
        /*003c*/ 	.word	0x00000000
        /*0040*/ 	.short	0x0002
        /*0042*/ 	.short	0x0010
        /*0044*/ 	.byte	0x00, 0xf5, 0x21, 0x00


	//----- nvinfo : EIATTR_KPARAM_INFO
	.align		4
.L_108:
        /*0048*/ 	.byte	0x04, 0x17
        /*004a*/ 	.short	(.L_110 - .L_109)
.L_109:
        /*004c*/ 	.word	0x00000000
        /*0050*/ 	.short	0x0001
        /*0052*/ 	.short	0x0008
        /*0054*/ 	.byte	0x00, 0xf5, 0x21, 0x00


	//----- nvinfo : EIATTR_KPARAM_INFO
	.align		4
.L_110:
        /*0058*/ 	.byte	0x04, 0x17
        /*005a*/ 	.short	(.L_112 - .L_111)
.L_111:
        /*005c*/ 	.word	0x00000000
        /*0060*/ 	.short	0x0000
        /*0062*/ 	.short	0x0000
        /*0064*/ 	.byte	0x00, 0xf5, 0x21, 0x00


	//----- nvinfo : EIATTR_SPARSE_MMA_MASK
	.align		4
.L_112:
        /*0068*/ 	.byte	0x03, 0x50
        /*006a*/ 	.short	0x0000


	//----- nvinfo : EIATTR_MAXREG_COUNT
	.align		4
        /*006c*/ 	.byte	0x03, 0x1b
        /*006e*/ 	.short	0x00ff


	//----- nvinfo : EIATTR_MERCURY_ISA_VERSION
	.align		4
        /*0070*/ 	.byte	0x03, 0x5f
        /*0072*/ 	.short	0x0101


	//----- nvinfo : EIATTR_VRC_CTA_INIT_COUNT
	.align		4
        /*0074*/ 	.byte	0x02, 0x4a
	.zero		1
	.zero		1


	//----- nvinfo : EIATTR_EXIT_INSTR_OFFSETS
	.align		4
        /*0078*/ 	.byte	0x04, 0x1c
        /*007a*/ 	.short	(.L_114 - .L_113)


	//   ....[0]....
.L_113:
        /*007c*/ 	.word	0x00000120


	//   ....[1]....
        /*0080*/ 	.word	0x00000210


	//   ....[2]....
        /*0084*/ 	.word	0x00001280


	//----- nvinfo : EIATTR_CRS_STACK_SIZE
	.align		4
.L_114:
        /*0088*/ 	.byte	0x04, 0x1e
        /*008a*/ 	.short	(.L_116 - .L_115)
.L_115:
        /*008c*/ 	.word	0x00000000


	//----- nvinfo : EIATTR_CBANK_PARAM_SIZE
	.align		4
.L_116:
        /*0090*/ 	.byte	0x03, 0x19
        /*0092*/ 	.short	0x0028


	//----- nvinfo : EIATTR_PARAM_CBANK
	.align		4
        /*0094*/ 	.byte	0x04, 0x0a
        /*0096*/ 	.short	(.L_118 - .L_117)
	.align		4
.L_117:
        /*0098*/ 	.word	index@(.nv.constant0._Z18addFanForcesKernelPfPKhPK6float3S4_if)
        /*009c*/ 	.short	0x0380
        /*009e*/ 	.short	0x0028


	//----- nvinfo : EIATTR_SW_WAR
	.align		4
.L_118:
        /*00a0*/ 	.byte	0x04, 0x36
        /*00a2*/ 	.short	(.L_120 - .L_119)
.L_119:
        /*00a4*/ 	.word	0x00000008
.L_120:


//--------------------- .nv.info._Z23addBuoyancyForcesKernelPfPKfPKhf --------------------------
	.section	.nv.info._Z23addBuoyancyForcesKernelPfPKfPKhf,"",@"SHT_CUDA_INFO"
	.sectionflags	@""
	.align	4


	//----- nvinfo : EIATTR_CUDA_API_VERSION
	.align		4
        /*0000*/ 	.byte	0x04, 0x37
        /*0002*/ 	.short	(.L_122 - .L_121)
.L_121:
        /*0004*/ 	.word	0x00000082


	//----- nvinfo : EIATTR_KPARAM_INFO
	.align		4
.L_122:
        /*0008*/ 	.byte	0x04, 0x17
        /*000a*/ 	.short	(.L_124 - .L_123)
.L_123:
        /*000c*/ 	.word	0x00000000
        /*0010*/ 	.short	0x0003
        /*0012*/ 	.short	0x0018
        /*0014*/ 	.byte	0x00, 0xf0, 0x11, 0x00


	//----- nvinfo : EIATTR_KPARAM_INFO
	.align		4
.L_124:
        /*0018*/ 	.byte	0x04, 0x17
        /*001a*/ 	.short	(.L_126 - .L_125)
.L_125:
        /*001c*/ 	.word	0x00000000
        /*0020*/ 	.short	0x0002
        /*0022*/ 	.short	0x0010
        /*0024*/ 	.byte	0x00, 0xf5, 0x21, 0x00


	//----- nvinfo : EIATTR_KPARAM_INFO
	.align		4
.L_126:
        /*0028*/ 	.byte	0x04, 0x17
        /*002a*/ 	.short	(.L_128 - .L_127)
.L_127:
        /*002c*/ 	.word	0x00000000
        /*0030*/ 	.short	0x0001
        /*0032*/ 	.short	0x0008
        /*0034*/ 	.byte	0x00, 0xf5, 0x21, 0x00


	//----- nvinfo : EIATTR_KPARAM_INFO
	.align		4
.L_128:
        /*0038*/ 	.byte	0x04, 0x17
        /*003a*/ 	.short	(.L_130 - .L_129)
.L_129:
        /*003c*/ 	.word	0x00000000
        /*0040*/ 	.short	0x0000
        /*0042*/ 	.short	0x0000
        /*0044*/ 	.byte	0x00, 0xf5, 0x21, 0x00


	//----- nvinfo : EIATTR_SPARSE_MMA_MASK
	.align		4
.L_130:
        /*0048*/ 	.byte	0x03, 0x50
        /*004a*/ 	.short	0x0000


	//----- nvinfo : EIATTR_MAXREG_COUNT
	.align		4
        /*004c*/ 	.byte	0x03, 0x1b
        /*004e*/ 	.short	0x00ff


	//----- nvinfo : EIATTR_MERCURY_ISA_VERSION
	.align		4
        /*0050*/ 	.byte	0x03, 0x5f
        /*0052*/ 	.short	0x0101


	//----- nvinfo : EIATTR_VRC_CTA_INIT_COUNT
	.align		4
        /*0054*/ 	.byte	0x02, 0x4a
	.zero		1
	.zero		1


	//----- nvinfo : EIATTR_EXIT_INSTR_OFFSETS
	.align		4
        /*0058*/ 	.byte	0x04, 0x1c
        /*005a*/ 	.short	(.L_132 - .L_131)


	//   ....[0]....
.L_131:
        /*005c*/ 	.word	0x00000120


	//   ....[1]....
        /*0060*/ 	.word	0x00000210


	//   ....[2]....
        /*0064*/ 	.word	0x00000b90


	//----- nvinfo : EIATTR_CRS_STACK_SIZE
	.align		4
.L_132:
        /*0068*/ 	.byte	0x04, 0x1e
        /*006a*/ 	.short	(.L_134 - .L_133)
.L_133:
        /*006c*/ 	.word	0x00000000


	//----- nvinfo : EIATTR_CBANK_PARAM_SIZE
	.align		4
.L_134:
        /*0070*/ 	.byte	0x03, 0x19
        /*0072*/ 	.short	0x001c


	//----- nvinfo : EIATTR_PARAM_CBANK
	.align		4
        /*0074*/ 	.byte	0x04, 0x0a
        /*0076*/ 	.short	(.L_136 - .L_135)
	.align		4
.L_135:
        /*0078*/ 	.word	index@(.nv.constant0._Z23addBuoyancyForcesKernelPfPKfPKhf)
        /*007c*/ 	.short	0x0380
        /*007e*/ 	.short	0x001c


	//----- nvinfo : EIATTR_SW_WAR
	.align		4
.L_136:
        /*0080*/ 	.byte	0x04, 0x36
        /*0082*/ 	.short	(.L_138 - .L_137)
.L_137:
        /*0084*/ 	.word	0x00000008
.L_138:


//--------------------- .nv.info._Z25advectDiffusionHeatKernelPKfPfS0_S0_Phf --------------------------
	.section	.nv.info._Z25advectDiffusionHeatKernelPKfPfS0_S0_Phf,"",@"SHT_CUDA_INFO"
	.sectionflags	@""
	.align	4


	//----- nvinfo : EIATTR_CUDA_API_VERSION
	.align		4
        /*0000*/ 	.byte	0x04, 0x37
        /*0002*/ 	.short	(.L_140 - .L_139)
.L_139:
        /*0004*/ 	.word	0x00000082


	//----- nvinfo : EIATTR_KPARAM_INFO
	.align		4
.L_140:
        /*0008*/ 	.byte	0x04, 0x17
        /*000a*/ 	.short	(.L_142 - .L_141)
.L_141:
        /*000c*/ 	.word	0x00000000
        /*0010*/ 	.short	0x0005
        /*0012*/ 	.short	0x0028
        /*0014*/ 	.byte	0x00, 0xf0, 0x11, 0x00


	//----- nvinfo : EIATTR_KPARAM_INFO
	.align		4
.L_142:
        /*0018*/ 	.byte	0x04, 0x17
        /*001a*/ 	.short	(.L_144 - .L_143)
.L_143:
        /*001c*/ 	.word	0x00000000
        /*0020*/ 	.short	0x0004
        /*0022*/ 	.short	0x0020
        /*0024*/ 	.byte	0x00, 0xf5, 0x21, 0x00


	//----- nvinfo : EIATTR_KPARAM_INFO
	.align		4
.L_144:
        /*0028*/ 	.byte	0x04, 0x17
        /*002a*/ 	.short	(.L_146 - .L_145)
.L_145:
        /*002c*/ 	.word	0x00000000
        /*0030*/ 	.short	0x0003
        /*0032*/ 	.short	0x0018
        /*0034*/ 	.byte	0x00, 0xf5, 0x21, 0x00


	//----- nvinfo : EIATTR_KPARAM_INFO
	.align		4
.L_146:
        /*0038*/ 	.byte	0x04, 0x17
        /*003a*/ 	.short	(.L_148 - .L_147)
.L_147:
        /*003c*/ 	.word	0x00000000
        /*0040*/ 	.short	0x0002
        /*0042*/ 	.short	0x0010
        /*0044*/ 	.byte	0x00, 0xf5, 0x21, 0x00


	//----- nvinfo : EIATTR_KPARAM_INFO
	.align		4
.L_148:
        /*0048*/ 	.byte	0x04, 0x17
        /*004a*/ 	.short	(.L_150 - .L_149)
.L_149:
        /*004c*/ 	.word	0x00000000
        /*0050*/ 	.short	0x0001
        /*0052*/ 	.short	0x0008
        /*0054*/ 	.byte	0x00, 0xf5, 0x21, 0x00


	//----- nvinfo : EIATTR_KPARAM_INFO
	.align		4
.L_150:
        /*0058*/ 	.byte	0x04, 0x17
        /*005a*/ 	.short	(.L_152 - .L_151)
.L_151:
        /*005c*/ 	.word	0x00000000
        /*0060*/ 	.short	0x0000
        /*0062*/ 	.short	0x0000
        /*0064*/ 	.byte	0x00, 0xf5, 0x21, 0x00


	//----- nvinfo : EIATTR_SPARSE_MMA_MASK
	.align		4
.L_152:
        /*0068*/ 	.byte	0x03, 0x50
        /*006a*/ 	.short	0x0000


	//----- nvinfo : EIATTR_MAXREG_COUNT
	.align		4
        /*006c*/ 	.byte	0x03, 0x1b
        /*006e*/ 	.short	0x00ff


	//----- nvinfo : EIATTR_MERCURY_ISA_VERSION
	.align		4
        /*0070*/ 	.byte	0x03, 0x5f
        /*0072*/ 	.short	0x0101


	//----- nvinfo : EIATTR_VRC_CTA_INIT_COUNT
	.align		4
        /*0074*/ 	.byte	0x02, 0x4a
	.zero		1
	.zero		1


	//----- nvinfo : EIATTR_EXIT_INSTR_OFFSETS
	.align		4
        /*0078*/ 	.byte	0x04, 0x1c
        /*007a*/ 	.short	(.L_154 - .L_153)


	//   ....[0]....
.L_153:
        /*007c*/ 	.word	0x00000120


	//   ....[1]....
        /*0080*/ 	.word	0x00000330


	//   ....[2]....
        /*0084*/ 	.word	0x00002000


	//----- nvinfo : EIATTR_CRS_STACK_SIZE
	.align		4
.L_154:
        /*0088*/ 	.byte	0x04, 0x1e
        /*008a*/ 	.short	(.L_156 - .L_155)
.L_155:
        /*008c*/ 	.word	0x00000000


	//----- nvinfo : EIATTR_CBANK_PARAM_SIZE
	.align		4
.L_156:
        /*0090*/ 	.byte	0x03, 0x19
        /*0092*/ 	.short	0x002c


	//----- nvinfo : EIATTR_PARAM_CBANK
	.align		4
        /*0094*/ 	.byte	0x04, 0x0a
        /*0096*/ 	.short	(.L_158 - .L_157)
	.align		4
.L_157:
        /*0098*/ 	.word	index@(.nv.constant0._Z25advectDiffusionHeatKernelPKfPfS0_S0_Phf)
        /*009c*/ 	.short	0x0380
        /*009e*/ 	.short	0x002c


	//----- nvinfo : EIATTR_SW_WAR
	.align		4
.L_158:
        /*00a0*/ 	.byte	0x04, 0x36
        /*00a2*/ 	.short	(.L_160 - .L_159)
.L_159:
        /*00a4*/ 	.word	0x00000008
.L_160:


//--------------------- .nv.info._Z21computeResidualKernelPKfS0_PfPKh --------------------------
	.section	.nv.info._Z21computeResidualKernelPKfS0_PfPKh,"",@"SHT_CUDA_INFO"
	.sectionflags	@""
	.align	4


	//----- nvinfo : EIATTR_CUDA_API_VERSION
	.align		4
        /*0000*/ 	.byte	0x04, 0x37
        /*0002*/ 	.short	(.L_162 - .L_161)
.L_161:
        /*0004*/ 	.word	0x00000082


	//----- nvinfo : EIATTR_KPARAM_INFO
	.align		4
.L_162:
        /*0008*/ 	.byte	0x04, 0x17
        /*000a*/ 	.short	(.L_164 - .L_163)
.L_163:
        /*000c*/ 	.word	0x00000000
        /*0010*/ 	.short	0x0003
        /*0012*/ 	.short	0x0018
        /*0014*/ 	.byte	0x00, 0xf5, 0x21, 0x00


	//----- nvinfo : EIATTR_KPARAM_INFO
	.align		4
.L_164:
        /*0018*/ 	.byte	0x04, 0x17
        /*001a*/ 	.short	(.L_166 - .L_165)
.L_165:
        /*001c*/ 	.word	0x00000000
        /*0020*/ 	.short	0x0002
        /*0022*/ 	.short	0x0010
        /*0024*/ 	.byte	0x00, 0xf5, 0x21, 0x00


	//----- nvinfo : EIATTR_KPARAM_INFO
	.align		4
.L_166:
        /*0028*/ 	.byte	0x04, 0x17
        /*002a*/ 	.short	(.L_168 - .L_167)
.L_167:
        /*002c*/ 	.word	0x00000000
        /*0030*/ 	.short	0x0001
        /*0032*/ 	.short	0x0008
        /*0034*/ 	.byte	0x00, 0xf5, 0x21, 0x00


	//----- nvinfo : EIATTR_KPARAM_INFO
	.align		4
.L_168:
        /*0038*/ 	.byte	0x04, 0x17
        /*003a*/ 	.short	(.L_170 - .L_169)
.L_169:
        /*003c*/ 	.word	0x00000000
        /*0040*/ 	.short	0x0000
        /*0042*/ 	.short	0x0000
        /*0044*/ 	.byte	0x00, 0xf5, 0x21, 0x00


	//----- nvinfo : EIATTR_SPARSE_MMA_MASK
	.align		4
.L_170:
        /*0048*/ 	.byte	0x03, 0x50
        /*004a*/ 	.short	0x0000


	//----- nvinfo : EIATTR_MAXREG_COUNT
	.align		4
        /*004c*/ 	.byte	0x03, 0x1b
        /*004e*/ 	.short	0x00ff


	//----- nvinfo : EIATTR_MERCURY_ISA_VERSION
	.align		4
        /*0050*/ 	.byte	0x03, 0x5f
        /*0052*/ 	.short	0x0101


	//----- nvinfo : EIATTR_VRC_CTA_INIT_COUNT
	.align		4
        /*0054*/ 	.byte	0x02, 0x4a
	.zero		1
	.zero		1


	//----- nvinfo : EIATTR_EXIT_INSTR_OFFSETS
	.align		4
        /*0058*/ 	.byte	0x04, 0x1c
        /*005a*/ 	.short	(.L_172 - .L_171)


	//   ....[0]....
.L_171:
        /*005c*/ 	.word	0x00000120


	//   ....[1]....
        /*0060*/ 	.word	0x000001e0


	//   ....[2]....
        /*0064*/ 	.word	0x00000f00


	//----- nvinfo : EIATTR_CRS_STACK_SIZE
	.align		4
.L_172:
        /*0068*/ 	.byte	0x04, 0x1e
        /*006a*/ 	.short	(.L_174 - .L_173)
.L_173:
        /*006c*/ 	.word	0x00000000


	//----- nvinfo : EIATTR_CBANK_PARAM_SIZE
	.align		4
.L_174:
        /*0070*/ 	.byte	0x03, 0x19
        /*0072*/ 	.short	0x0020


	//----- nvinfo : EIATTR_PARAM_CBANK
	.align		4
        /*0074*/ 	.byte	0x04, 0x0a
        /*0076*/ 	.short	(.L_176 - .L_175)
	.align		4
.L_175:
        /*0078*/ 	.word	index@(.nv.constant0._Z21computeResidualKernelPKfS0_PfPKh)
        /*007c*/ 	.short	0x0380
        /*007e*/ 	.short	0x0020


	//----- nvinfo : EIATTR_SW_WAR
	.align		4
.L_176:
        /*0080*/ 	.byte	0x04, 0x36
        /*0082*/ 	.short	(.L_178 - .L_177)
.L_177:
        /*0084*/ 	.word	0x00000008
.L_178:


//--------------------- .nv.info._Z30subtractPressureGradientKernelPfPKfPKhf --------------------------
	.section	.nv.info._Z30subtractPressureGradientKernelPfPKfPKhf,"",@"SHT_CUDA_INFO"
	.sectionflags	@""
	.align	4


	//----- nvinfo : EIATTR_CUDA_API_VERSION
	.align		4
        /*0000*/ 	.byte	0x04, 0x37
        /*0002*/ 	.short	(.L_180 - .L_179)
.L_179:
        /*0004*/ 	.word	0x00000082


	//----- nvinfo : EIATTR_KPARAM_INFO
	.align		4
.L_180:
        /*0008*/ 	.byte	0x04, 0x17
        /*000a*/ 	.short	(.L_182 - .L_181)
.L_181:
        /*000c*/ 	.word	0x00000000
        /*0010*/ 	.short	0x0003
        /*0012*/ 	.short	0x0018
        /*0014*/ 	.byte	0x00, 0xf0, 0x11, 0x00


	//----- nvinfo : EIATTR_KPARAM_INFO
	.align		4
.L_182:
        /*0018*/ 	.byte	0x04, 0x17
        /*001a*/ 	.short	(.L_184 - .L_183)
.L_183:
        /*001c*/ 	.word	0x00000000
        /*0020*/ 	.short	0x0002
        /*0022*/ 	.short	0x0010
        /*0024*/ 	.byte	0x00, 0xf5, 0x21, 0x00


	//----- nvinfo : EIATTR_KPARAM_INFO
	.align		4
.L_184:
        /*0028*/ 	.byte	0x04, 0x17
        /*002a*/ 	.short	(.L_186 - .L_185)
.L_185:
        /*002c*/ 	.word	0x00000000
        /*0030*/ 	.short	0x0001
        /*0032*/ 	.short	0x0008
        /*0034*/ 	.byte	0x00, 0xf5, 0x21, 0x00


	//----- nvinfo : EIATTR_KPARAM_INFO
	.align		4
.L_186:
        /*0038*/ 	.byte	0x04, 0x17
        /*003a*/ 	.short	(.L_188 - .L_187)
.L_187:
        /*003c*/ 	.word	0x00000000
        /*0040*/ 	.short	0x0000
        /*0042*/ 	.short	0x0000
        /*0044*/ 	.byte	0x00, 0xf5, 0x21, 0x00


	//----- nvinfo : EIATTR_SPARSE_MMA_MASK
	.align		4
.L_188:
        /*0048*/ 	.byte	0x03, 0x50
        /*004a*/ 	.short	0x0000


	//----- nvinfo : EIATTR_MAXREG_COUNT
	.align		4
        /*004c*/ 	.byte	0x03, 0x1b
        /*004e*/ 	.short	0x00ff


	//----- nvinfo : EIATTR_MERCURY_ISA_VERSION
	.align		4
        /*0050*/ 	.byte	0x03, 0x5f
        /*0052*/ 	.short	0x0101


	//----- nvinfo : EIATTR_VRC_CTA_INIT_COUNT
	.align		4
        /*0054*/ 	.byte	0x02, 0x4a
	.zero		1
	.zero		1


	//----- nvinfo : EIATTR_EXIT_INSTR_OFFSETS
	.align		4
        /*0058*/ 	.byte	0x04, 0x1c
        /*005a*/ 	.short	(.L_190 - .L_189)


	//   ....[0]....
.L_189:
        /*005c*/ 	.word	0x00000120


	//   ....[1]....
        /*0060*/ 	.word	0x00000210


	//   ....[2]....
        /*0064*/ 	.word	0x00000f10


	//----- nvinfo : EIATTR_CRS_STACK_SIZE
	.align		4
.L_190:
        /*0068*/ 	.byte	0x04, 0x1e
        /*006a*/ 	.short	(.L_192 - .L_191)
.L_191:
        /*006c*/ 	.word	0x00000000


	//----- nvinfo : EIATTR_CBANK_PARAM_SIZE
	.align		4
.L_192:
        /*0070*/ 	.byte	0x03, 0x19
        /*0072*/ 	.short	0x001c


	//----- nvinfo : EIATTR_PARAM_CBANK
	.align		4
        /*0074*/ 	.byte	0x04, 0x0a
        /*0076*/ 	.short	(.L_194 - .L_193)
	.align		4
.L_193:
        /*0078*/ 	.word	index@(.nv.constant0._Z30subtractPressureGradientKernelPfPKfPKhf)
        /*007c*/ 	.short	0x0380
        /*007e*/ 	.short	0x001c


	//----- nvinfo : EIATTR_SW_WAR
	.align		4
.L_194:
        /*0080*/ 	.byte	0x04, 0x36
        /*0082*/ 	.short	(.L_196 - .L_195)
.L_195:
        /*0084*/ 	.word	0x00000008
.L_196:


//--------------------- .nv.info._Z22pressureJacobianKernelPKfPfS0_PKhf --------------------------
	.section	.nv.info._Z22pressureJacobianKernelPKfPfS0_PKhf,"",@"SHT_CUDA_INFO"
	.sectionflags	@""
	.align	4


	//----- nvinfo : EIATTR_CUDA_API_VERSION
	.align		4
        /*0000*/ 	.byte	0x04, 0x37
        /*0002*/ 	.short	(.L_198 - .L_197)
.L_197:
        /*0004*/ 	.word	0x00000082


	//----- nvinfo : EIATTR_KPARAM_INFO
	.align		4
.L_198:
        /*0008*/ 	.byte	0x04, 0x17
        /*000a*/ 	.short	(.L_200 - .L_199)
.L_199:
        /*000c*/ 	.word	0x00000000
        /*0010*/ 	.short	0x0004
        /*0012*/ 	.short	0x0020
        /*0014*/ 	.byte	0x00, 0xf0, 0x11, 0x00


	//----- nvinfo : EIATTR_KPARAM_INFO
	.align		4
.L_200:
        /*0018*/ 	.byte	0x04, 0x17
        /*001a*/ 	.short	(.L_202 - .L_201)
.L_201:
        /*001c*/ 	.word	0x00000000
        /*0020*/ 	.short	0x0003
        /*0022*/ 	.short	0x0018
        /*0024*/ 	.byte	0x00, 0xf5, 0x21, 0x00


	//----- nvinfo : EIATTR_KPARAM_INFO
	.align		4
.L_202:
        /*0028*/ 	.byte	0x04, 0x17
        /*002a*/ 	.short	(.L_204 - .L_203)
.L_203:
        /*002c*/ 	.word	0x00000000
        /*0030*/ 	.short	0x0002
        /*0032*/ 	.short	0x0010
        /*0034*/ 	.byte	0x00, 0xf5, 0x21, 0x00


	//----- nvinfo : EIATTR_KPARAM_INFO
	.align		4
.L_204:
        /*0038*/ 	.byte	0x04, 0x17
        /*003a*/ 	.short	(.L_206 - .L_205)
.L_205:
        /*003c*/ 	.word	0x00000000
        /*0040*/ 	.short	0x0001
        /*0042*/ 	.short	0x0008
        /*0044*/ 	.byte	0x00, 0xf5, 0x21, 0x00


	//----- nvinfo : EIATTR_KPARAM_INFO
	.align		4
.L_206:
        /*0048*/ 	.byte	0x04, 0x17
        /*004a*/ 	.short	(.L_208 - .L_207)
.L_207:
        /*004c*/ 	.word	0x00000000
        /*0050*/ 	.short	0x0000
        /*0052*/ 	.short	0x0000
        /*0054*/ 	.byte	0x00, 0xf5, 0x21, 0x00


	//----- nvinfo : EIATTR_SPARSE_MMA_MASK
	.align		4
.L_208:
        /*0058*/ 	.byte	0x03, 0x50
        /*005a*/ 	.short	0x0000


	//----- nvinfo : EIATTR_MAXREG_COUNT
	.align		4
        /*005c*/ 	.byte	0x03, 0x1b
        /*005e*/ 	.short	0x00ff


	//----- nvinfo : EIATTR_NUM_BARRIERS
	.align		4
        /*0060*/ 	.byte	0x02, 0x4c
        /*0062*/ 	.byte	0x01
	.zero		1


	//----- nvinfo : EIATTR_MERCURY_ISA_VERSION
	.align		4
        /*0064*/ 	.byte	0x03, 0x5f
        /*0066*/ 	.short	0x0101


	//----- nvinfo : EIATTR_VRC_CTA_INIT_COUNT
	.align		4
        /*0068*/ 	.byte	0x02, 0x4a
	.zero		1
	.zero		1


	//----- nvinfo : EIATTR_EXIT_INSTR_OFFSETS
	.align		4
        /*006c*/ 	.byte	0x04, 0x1c
        /*006e*/ 	.short	(.L_210 - .L_209)


	//   ....[0]....
.L_209:
        /*0070*/ 	.word	0x00000510


	//   ....[1]....
        /*0074*/ 	.word	0x000005c0


	//   ....[2]....
        /*0078*/ 	.word	0x00000ae0


	//   ....[3]....
        /*007c*/ 	.word	0x00000ee0


	//----- nvinfo : EIATTR_CRS_STACK_SIZE
	.align		4
.L_210:
        /*0080*/ 	.byte	0x04, 0x1e
        /*0082*/ 	.short	(.L_212 - .L_211)
.L_211:
        /*0084*/ 	.word	0x00000000


	//----- nvinfo : EIATTR_CBANK_PARAM_SIZE
	.align		4
.L_212:
        /*0088*/ 	.byte	0x03, 0x19
        /*008a*/ 	.short	0x0024


	//----- nvinfo : EIATTR_PARAM_CBANK
	.align		4
        /*008c*/ 	.byte	0x04, 0x0a
        /*008e*/ 	.short	(.L_214 - .L_213)
	.align		4
.L_213:
        /*0090*/ 	.word	index@(.nv.constant0._Z22pressureJacobianKernelPKfPfS0_PKhf)
        /*0094*/ 	.short	0x0380
        /*0096*/ 	.short	0x0024


	//----- nvinfo : EIATTR_SW_WAR
	.align		4
.L_214:
        /*0098*/ 	.byte	0x04, 0x36
        /*009a*/ 	.short	(.L_216 - .L_215)
.L_215:
        /*009c*/ 	.word	0x00000008
.L_216:


//--------------------- .nv.info._Z23computeDivergenceKernelPKfPfPKh --------------------------
	.section	.nv.info._Z23computeDivergenceKernelPKfPfPKh,"",@"SHT_CUDA_INFO"
	.sectionflags	@""
	.align	4


	//----- nvinfo : EIATTR_CUDA_API_VERSION
	.align		4
        /*0000*/ 	.byte	0x04, 0x37
        /*0002*/ 	.short	(.L_218 - .L_217)
.L_217:
        /*0004*/ 	.word	0x00000082


	//----- nvinfo : EIATTR_KPARAM_INFO
	.align		4
.L_218:
        /*0008*/ 	.byte	0x04, 0x17
        /*000a*/ 	.short	(.L_220 - .L_219)
.L_219:
        /*000c*/ 	.word	0x00000000
        /*0010*/ 	.short	0x0002
        /*0012*/ 	.short	0x0010
        /*0014*/ 	.byte	0x00, 0xf5, 0x21, 0x00


	//----- nvinfo : EIATTR_KPARAM_INFO
	.align		4
.L_220:
        /*0018*/ 	.byte	0x04, 0x17
        /*001a*/ 	.short	(.L_222 - .L_221)
.L_221:
        /*001c*/ 	.word	0x00000000
        /*0020*/ 	.short	0x0001
        /*0022*/ 	.short	0x0008
        /*0024*/ 	.byte	0x00, 0xf5, 0x21, 0x00


	//----- nvinfo : EIATTR_KPARAM_INFO
	.align		4
.L_222:
        /*0028*/ 	.byte	0x04, 0x17
        /*002a*/ 	.short	(.L_224 - .L_223)
.L_223:
        /*002c*/ 	.word	0x00000000
        /*0030*/ 	.short	0x0000
        /*0032*/ 	.short	0x0000
        /*0034*/ 	.byte	0x00, 0xf5, 0x21, 0x00


	//----- nvinfo : EIATTR_SPARSE_MMA_MASK
	.align		4
.L_224:
        /*0038*/ 	.byte	0x03, 0x50
        /*003a*/ 	.short	0x0000


	//----- nvinfo : EIATTR_MAXREG_COUNT
	.align		4
        /*003c*/ 	.byte	0x03, 0x1b
        /*003e*/ 	.short	0x00ff


	//----- nvinfo : EIATTR_MERCURY_ISA_VERSION
	.align		4
        /*0040*/ 	.byte	0x03, 0x5f
        /*0042*/ 	.short	0x0101


	//----- nvinfo : EIATTR_VRC_CTA_INIT_COUNT
	.align		4
        /*0044*/ 	.byte	0x02, 0x4a
	.zero		1
	.zero		1


	//----- nvinfo : EIATTR_EXIT_INSTR_OFFSETS
	.align		4
        /*0048*/ 	.byte	0x04, 0x1c
        /*004a*/ 	.short	(.L_226 - .L_225)


	//   ....[0]....
.L_225:
        /*004c*/ 	.word	0x00000120


	//   ....[1]....
        /*0050*/ 	.word	0x000001e0


	//   ....[2]....
        /*0054*/ 	.word	0x00000cd0


	//----- nvinfo : EIATTR_CRS_STACK_SIZE
	.align		4
.L_226:
        /*0058*/ 	.byte	0x04, 0x1e
        /*005a*/ 	.short	(.L_228 - .L_227)
.L_227:
        /*005c*/ 	.word	0x00000000


	//----- nvinfo : EIATTR_CBANK_PARAM_SIZE
	.align		4
.L_228:
        /*0060*/ 	.byte	0x03, 0x19
        /*0062*/ 	.short	0x0018


	//----- nvinfo : EIATTR_PARAM_CBANK
	.align		4
        /*0064*/ 	.byte	0x04, 0x0a
        /*0066*/ 	.short	(.L_230 - .L_229)
	.align		4
.L_229:
        /*0068*/ 	.word	index@(.nv.constant0._Z23computeDivergenceKernelPKfPfPKh)
        /*006c*/ 	.short	0x0380
        /*006e*/ 	.short	0x0018


	//----- nvinfo : EIATTR_SW_WAR
	.align		4
.L_230:
        /*0070*/ 	.byte	0x04, 0x36
        /*0072*/ 	.short	(.L_232 - .L_231)
.L_231:
        /*0074*/ 	.word	0x00000008
.L_232:


//--------------------- .nv.callgraph             --------------------------
	.section	.nv.callgraph,"",@"SHT_CUDA_CALLGRAPH"
	.align	4
	.sectionentsize	8
	.align		4
        /*0000*/ 	.word	0x00000000
	.align		4
        /*0004*/ 	.word	0xffffffff
	.align		4
        /*0008*/ 	.word	0x00000000
	.align		4
        /*000c*/ 	.word	0xfffffffe
	.align		4
        /*0010*/ 	.word	0x00000000
	.align		4
        /*0014*/ 	.word	0xfffffffd
	.align		4
        /*0018*/ 	.word	0x00000000
	.align		4
        /*001c*/ 	.word	0xfffffffc


//--------------------- .nv.constant3             --------------------------
	.section	.nv.constant3,"a",@progbits
	.align	4
.nv.constant3:
	.type		c_GX,@object
	.size		c_GX,(c_GY - c_GX)
c_GX:
	.zero		4
	.type		c_GY,@object
	.size		c_GY,(c_GZ - c_GY)
c_GY:
	.zero		4
	.type		c_GZ,@object
	.size		c_GZ,(c_cellSizeX - c_GZ)
c_GZ:
	.zero		4
	.type		c_cellSizeX,@object
	.size		c_cellSizeX,(c_cellSizeY - c_cellSizeX)
c_cellSizeX:
	.zero		4
	.type		c_cellSizeY,@object
	.size		c_cellSizeY,(c_cellSizeZ - c_cellSizeY)
c_cellSizeY:
	.zero		4
	.type		c_cellSizeZ,@object
	.size		c_cellSizeZ,(c_worldMinX - c_cellSizeZ)
c_cellSizeZ:
	.zero		4
	.type		c_worldMinX,@object
	.size		c_worldMinX,(c_worldMinY - c_worldMinX)
c_worldMinX:
	.zero		4
	.type		c_worldMinY,@object
	.size		c_worldMinY,(c_worldMinZ - c_worldMinY)
c_worldMinY:
	.zero		4
	.type		c_worldMinZ,@object
	.size		c_worldMinZ,(c_thermalDiffusivity - c_worldMinZ)
c_worldMinZ:
	.zero		4
	.type		c_thermalDiffusivity,@object
	.size		c_thermalDiffusivity,(c_ambientTemperature - c_thermalDiffusivity)
c_thermalDiffusivity:
	.zero		4
	.type		c_ambientTemperature,@object
	.size		c_ambientTemperature,(c_coolingRate - c_ambientTemperature)
c_ambientTemperature:
	.zero		4
	.type		c_coolingRate,@object
	.size		c_coolingRate,(c_heatSourceStrength - c_coolingRate)
c_coolingRate:
	.zero		4
	.type		c_heatSourceStrength,@object
	.size		c_heatSourceStrength,(c_thermalExpansionCoefficient - c_heatSourceStrength)
c_heatSourceStrength:
	.zero		4
	.type		c_thermalExpansionCoefficient,@object
	.size		c_thermalExpansionCoefficient,(c_gravity - c_thermalExpansionCoefficient)
c_thermalExpansionCoefficient:
	.zero		4
	.type		c_gravity,@object
	.size		c_gravity,(c_buoyancyFactor - c_gravity)
c_gravity:
	.zero		4
	.type		c_buoyancyFactor,@object
	.size		c_buoyancyFactor,(c_referenceDensity - c_buoyancyFactor)
c_buoyancyFactor:
	.zero		4
	.type		c_referenceDensity,@object
	.size		c_referenceDensity,(.L_16 - c_referenceDensity)
c_referenceDensity:
	.zero		4
.L_16:


//--------------------- .text._Z20advectVelocityKernelPKfPfPKhf --------------------------
	.section	.text._Z20advectVelocityKernelPKfPfPKhf,"ax",@progbits
	.align	128
        .global         _Z20advectVelocityKernelPKfPfPKhf
        .type           _Z20advectVelocityKernelPKfPfPKhf,@function
        .size           _Z20advectVelocityKernelPKfPfPKhf,(.L_x_252 - _Z20advectVelocityKernelPKfPfPKhf)
        .other          _Z20advectVelocityKernelPKfPfPKhf,@"STO_CUDA_ENTRY STV_DEFAULT"
_Z20advectVelocityKernelPKfPfPKhf:
.text._Z20advectVelocityKernelPKfPfPKhf:
[----:B------:R-:W-:Y:S01]  /*0000*/  LDC R1, c[0x0][0x37c] ;  /* 0x0000df00ff017b82 */ /* 0x000fe20000000800 */
[----:B------:R-:W0:Y:S07]  /*0010*/  S2R R2, SR_TID.Y ;  /* 0x0000000000027919 */ /* 0x000e2e0000002200 */
[----:B------:R-:W1:Y:S01]  /*0020*/  LDC R7, c[0x0][0x360] ;  /* 0x0000d800ff077b82 */ /* 0x000e620000000800 */
[----:B------:R-:W2:Y:S01]  /*0030*/  LDCU.64 UR8, c[0x3][URZ] ;  /* 0x00c00000ff0877ac */ /* 0x000ea20008000a00 */
[----:B------:R-:W1:Y:S01]  /*0040*/  S2R R0, SR_TID.X ;  /* 0x0000000000007919 */ /* 0x000e620000002100 */
[----:B------:R-:W3:Y:S01]  /*0050*/  LDCU UR7, c[0x3][0x8] ;  /* 0x00c00100ff0777ac */ /* 0x000ee20008000800 */
[----:B------:R-:W4:Y:S04]  /*0060*/  S2R R4, SR_TID.Z ;  /* 0x0000000000047919 */ /* 0x000f280000002300 */
[----:B------:R-:W0:Y:S08]  /*0070*/  S2UR UR5, SR_CTAID.Y ;  /* 0x00000000000579c3 */ /* 0x000e300000002600 */
[----:B------:R-:W0:Y:S08]  /*0080*/  LDC R5, c[0x0][0x364] ;  /* 0x0000d900ff057b82 */ /* 0x000e300000000800 */
[----:B------:R-:W1:Y:S08]  /*0090*/  S2UR UR4, SR_CTAID.X ;  /* 0x00000000000479c3 */ /* 0x000e700000002500 */
[----:B------:R-:W4:Y:S08]  /*00a0*/  S2UR UR6, SR_CTAID.Z ;  /* 0x00000000000679c3 */ /* 0x000f300000002700 */
[----:B------:R-:W4:Y:S01]  /*00b0*/  LDC R3, c[0x0][0x368] ;  /* 0x0000da00ff037b82 */ /* 0x000f220000000800 */
[----:B0-----:R-:W-:-:S05]  /*00c0*/  IMAD R5, R5, UR5, R2 ;  /* 0x0000000505057c24 */ /* 0x001fca000f8e0202 */
[----:B--2---:R-:W-:Y:S01]  /*00d0*/  ISETP.GE.AND P0, PT, R5, UR9, PT ;  /* 0x0000000905007c0c */ /* 0x004fe2000bf06270 */
[----:B-1----:R-:W-:-:S05]  /*00e0*/  IMAD R7, R7, UR4, R0 ;  /* 0x0000000407077c24 */ /* 0x002fca000f8e0200 */
[----:B------:R-:W-:Y:S01]  /*00f0*/  ISETP.GE.OR P0, PT, R7, UR8, P0 ;  /* 0x0000000807007c0c */ /* 0x000fe20008706670 */
[----:B----4-:R-:W-:-:S05]  /*0100*/  IMAD R2, R3, UR6, R4 ;  /* 0x0000000603027c24 */ /* 0x010fca000f8e0204 */
[----:B---3--:R-:W-:-:S13]  /*0110*/  ISETP.GE.OR P0, PT, R2, UR7, P0 ;  /* 0x0000000702007c0c */ /* 0x008fda0008706670 */
[----:B------:R-:W-:Y:S05]  /*0120*/  @P0 EXIT ;  /* 0x000000000000094d */ /* 0x000fea0003800000 */
[----:B------:R-:W0:Y:S01]  /*0130*/  LDCU.64 UR6, c[0x0][0x390] ;  /* 0x00007200ff0677ac */ /* 0x000e220008000a00 */
[----:B------:R-:W-:Y:S01]  /*0140*/  IMAD R0, R2, UR9, R5 ;  /* 0x0000000902007c24 */ /* 0x000fe2000f8e0205 */
[----:B------:R-:W1:Y:S03]  /*0150*/  LDCU.64 UR4, c[0x0][0x358] ;  /* 0x00006b00ff0477ac */ /* 0x000e660008000a00 */
[----:B------:R-:W-:-:S05]  /*0160*/  IMAD R0, R0, UR8, R7 ;  /* 0x0000000800007c24 */ /* 0x000fca000f8e0207 */
[----:B0-----:R-:W-:-:S04]  /*0170*/  IADD3 R10, P0, PT, R0, UR6, RZ ;  /* 0x00000006000a7c10 */ /* 0x001fc8000ff1e0ff */
[----:B------:R-:W-:-:S05]  /*0180*/  LEA.HI.X.SX32 R11, R0, UR7, 0x1, P0 ;  /* 0x00000007000b7c11 */ /* 0x000fca00080f0eff */
[----:B-1----:R-:W2:Y:S02]  /*0190*/  LDG.E.U8.CONSTANT R10, desc[UR4][R10.64] ;  /* 0x000000040a0a7981 */ /* 0x002ea4000c1e9100 */
[----:B--2---:R-:W-:-:S13]  /*01a0*/  ISETP.NE.AND P0, PT, R10, RZ, PT ;  /* 0x000000ff0a00720c */ /* 0x004fda0003f05270 */
[----:B------:R-:W0:Y:S01]  /*01b0*/  @P0 LDC.64 R8, c[0x0][0x388] ;  /* 0x0000e200ff080b82 */ /* 0x000e220000000a00 */
[----:B------:R-:W-:-:S05]  /*01c0*/  @P0 LEA R3, R0, R0, 0x1 ;  /* 0x0000000000030211 */ /* 0x000fca00078e08ff */
[----:B0-----:R-:W-:-:S05]  /*01d0*/  @P0 IMAD.WIDE R8, R3, 0x4, R8 ;  /* 0x0000000403080825 */ /* 0x001fca00078e0208 */
[----:B------:R0:W-:Y:S04]  /*01e0*/  @P0 STG.E desc[UR4][R8.64], RZ ;  /* 0x000000ff08000986 */ /* 0x0001e8000c101904 */
[----:B------:R0:W-:Y:S04]  /*01f0*/  @P0 STG.E desc[UR4][R8.64+0x4], RZ ;  /* 0x000004ff08000986 */ /* 0x0001e8000c101904 */
[----:B------:R0:W-:Y:S01]  /*0200*/  @P0 STG.E desc[UR4][R8.64+0x8], RZ ;  /* 0x000008ff08000986 */ /* 0x0001e2000c101904 */
[----:B------:R-:W-:Y:S05]  /*0210*/  @P0 EXIT ;  /* 0x000000000000094d */ /* 0x000fea0003800000 */
[----:B------:R-:W1:Y:S01]  /*0220*/  LDC.64 R10, c[0x0][0x380] ;  /* 0x0000e000ff0a7b82 */ /* 0x000e620000000a00 */
[----:B0-----:R-:W-:Y:S01]  /*0230*/  LEA R8, R0, R0, 0x1 ;  /* 0x0000000000087211 */ /* 0x001fe200078e08ff */
[----:B------:R-:W0:Y:S06]  /*0240*/  LDCU UR6, c[0x0][0x398] ;  /* 0x00007300ff0677ac */ /* 0x000e2c0008000800 */
[----:B------:R-:W2:Y:S01]  /*0250*/  LDC R13, c[0x3][0xc] ;  /* 0x00c00300ff0d7b82 */ /* 0x000ea20000000800 */
[----:B-1----:R-:W-:-:S05]  /*0260*/  IMAD.WIDE R10, R8, 0x4, R10 ;  /* 0x00000004080a7825 */ /* 0x002fca00078e020a */
[----:B------:R-:W0:Y:S04]  /*0270*/  LDG.E.CONSTANT R0, desc[UR4][R10.64] ;  /* 0x000000040a007981 */ /* 0x000e28000c1e9900 */
[----:B------:R1:W5:Y:S04]  /*0280*/  LDG.E.CONSTANT R6, desc[UR4][R10.64+0x4] ;  /* 0x000004040a067981 */ /* 0x000368000c1e9900 */
[----:B------:R1:W5:Y:S01]  /*0290*/  LDG.E.CONSTANT R4, desc[UR4][R10.64+0x8] ;  /* 0x000008040a047981 */ /* 0x000362000c1e9900 */
[----:B--2---:R-:W2:Y:S01]  /*02a0*/  MUFU.RCP R3, R13 ;  /* 0x0000000d00037308 */ /* 0x004ea20000001000 */
[----:B------:R-:W-:Y:S01]  /*02b0*/  BSSY.RECONVERGENT B0, `(.L_x_0) ;  /* 0x000000e000007945 */ /* 0x000fe20003800200 */
[----:B------:R-:W-:Y:S01]  /*02c0*/  I2FP.F32.S32 R7, R7 ;  /* 0x0000000700077245 */ /* 0x000fe20000201400 */
[----:B--2---:R-:W-:-:S04]  /*02d0*/  FFMA R12, R3, -R13, 1 ;  /* 0x3f800000030c7423 */ /* 0x004fc8000000080d */
[----:B------:R-:W-:Y:S01]  /*02e0*/  FFMA R3, R3, R12, R3 ;  /* 0x0000000c03037223 */ /* 0x000fe20000000003 */
[----:B0-----:R-:W-:-:S04]  /*02f0*/  FMUL.D2 R0, R0, UR6 ;  /* 0x0000000600007c20 */ /* 0x001fc80008300000 */
[----:B------:R-:W0:Y:S01]  /*0300*/  FCHK P0, R0, R13 ;  /* 0x0000000d00007302 */ /* 0x000e220000000000 */
[----:B------:R-:W-:-:S04]  /*0310*/  FFMA R9, R0, R3, RZ ;  /* 0x0000000300097223 */ /* 0x000fc800000000ff */
[----:B------:R-:W-:-:S04]  /*0320*/  FFMA R12, R9, -R13, R0 ;  /* 0x8000000d090c7223 */ /* 0x000fc80000000000 */
[----:B------:R-:W-:Y:S01]  /*0330*/  FFMA R12, R3, R12, R9 ;  /* 0x0000000c030c7223 */ /* 0x000fe20000000009 */
[----:B01----:R-:W-:Y:S06]  /*0340*/  @!P0 BRA `(.L_x_1) ;  /* 0x0000000000108947 */ /* 0x003fec0003800000 */
[----:B------:R-:W0:Y:S01]  /*0350*/  LDCU UR6, c[0x3][0xc] ;  /* 0x00c00180ff0677ac */ /* 0x000e220008000800 */
[----:B------:R-:W-:Y:S02]  /*0360*/  MOV R10, 0x390 ;  /* 0x00000390000a7802 */ /* 0x000fe40000000f00 */
[----:B0-----:R-:W-:-:S07]  /*0370*/  MOV R3, UR6 ;  /* 0x0000000600037c02 */ /* 0x001fce0008000f00 */
[----:B-----5:R-:W-:Y:S05]  /*0380*/  CALL.REL.NOINC `($__internal_0_$__cuda_sm3x_div_rn_noftz_f32_slowpath) ;  /* 0x0000000800647944 */ /* 0x020fea0003c00000 */
.L_x_1:
[----:B------:R-:W-:Y:S05]  /*0390*/  BSYNC.RECONVERGENT B0 ;  /* 0x0000000000007941 */ /* 0x000fea0003800200 */
.L_x_0:
[----:B------:R-:W0:Y:S01]  /*03a0*/  LDC R11, c[0x3][0x10] ;  /* 0x00c00400ff0b7b82 */ /* 0x000e220000000800 */
[----:B------:R-:W1:Y:S01]  /*03b0*/  LDCU UR6, c[0x0][0x398] ;  /* 0x00007300ff0677ac */ /* 0x000e620008000800 */
[----:B------:R-:W-:Y:S01]  /*03c0*/  BSSY.RECONVERGENT B0, `(.L_x_2) ;  /* 0x0000011000007945 */ /* 0x000fe20003800200 */
[----:B------:R-:W-:Y:S01]  /*03d0*/  I2FP.F32.U32 R5, R5 ;  /* 0x0000000500057245 */ /* 0x000fe20000201000 */
[----:B-1---5:R-:W-:Y:S01]  /*03e0*/  FMUL.D2 R0, R6, UR6 ;  /* 0x0000000606007c20 */ /* 0x022fe20008300000 */
[----:B------:R-:W-:Y:S01]  /*03f0*/  FADD R6, R7, -R12 ;  /* 0x8000000c07067221 */ /* 0x000fe20000000000 */
[----:B0-----:R-:W0:Y:S08]  /*0400*/  MUFU.RCP R3, R11 ;  /* 0x0000000b00037308 */ /* 0x001e300000001000 */
[----:B------:R-:W1:Y:S01]  /*0410*/  FCHK P0, R0, R11 ;  /* 0x0000000b00007302 */ /* 0x000e620000000000 */
[----:B0-----:R-:W-:-:S04]  /*0420*/  FFMA R10, R3, -R11, 1 ;  /* 0x3f800000030a7423 */ /* 0x001fc8000000080b */
[----:B------:R-:W-:-:S04]  /*0430*/  FFMA R3, R3, R10, R3 ;  /* 0x0000000a03037223 */ /* 0x000fc80000000003 */
[----:B------:R-:W-:-:S04]  /*0440*/  FFMA R9, R0, R3, RZ ;  /* 0x0000000300097223 */ /* 0x000fc800000000ff */
[----:B------:R-:W-:-:S04]  /*0450*/  FFMA R10, R9, -R11, R0 ;  /* 0x8000000b090a7223 */ /* 0x000fc80000000000 */
[----:B------:R-:W-:Y:S01]  /*0460*/  FFMA R10, R3, R10, R9 ;  /* 0x0000000a030a7223 */ /* 0x000fe20000000009 */
[----:B-1----:R-:W-:Y:S06]  /*0470*/  @!P0 BRA `(.L_x_3) ;  /* 0x0000000000148947 */ /* 0x002fec0003800000 */
[----:B------:R-:W0:Y:S01]  /*0480*/  LDCU UR6, c[0x3][0x10] ;  /* 0x00c00200ff0677ac */ /* 0x000e220008000800 */
[----:B------:R-:W-:Y:S02]  /*0490*/  MOV R10, 0x4c0 ;  /* 0x000004c0000a7802 */ /* 0x000fe40000000f00 */
[----:B0-----:R-:W-:-:S07]  /*04a0*/  MOV R3, UR6 ;  /* 0x0000000600037c02 */ /* 0x001fce0008000f00 */
[----:B------:R-:W-:Y:S05]  /*04b0*/  CALL.REL.NOINC `($__internal_0_$__cuda_sm3x_div_rn_noftz_f32_slowpath) ;  /* 0x0000000800187944 */ /* 0x000fea0003c00000 */
[----:B------:R-:W-:-:S07]  /*04c0*/  MOV R10, R12 ;  /* 0x0000000c000a7202 */ /* 0x000fce0000000f00 */
.L_x_3:
[----:B------:R-:W-:Y:S05]  /*04d0*/  BSYNC.RECONVERGENT B0 ;  /* 0x0000000000007941 */ /* 0x000fea0003800200 */
.L_x_2:
[----:B------:R-:W0:Y:S01]  /*04e0*/  LDC R9, c[0x3][0x14] ;  /* 0x00c00500ff097b82 */ /* 0x000e220000000800 */
[----:B------:R-:W1:Y:S01]  /*04f0*/  LDCU UR6, c[0x0][0x398] ;  /* 0x00007300ff0677ac */ /* 0x000e620008000800 */
[----:B------:R-:W-:Y:S01]  /*0500*/  BSSY.RECONVERGENT B0, `(.L_x_4) ;  /* 0x0000010000007945 */ /* 0x000fe20003800200 */
[----:B-1----:R-:W-:Y:S01]  /*0510*/  FMUL.D2 R0, R4, UR6 ;  /* 0x0000000604007c20 */ /* 0x002fe20008300000 */
[----:B------:R-:W-:Y:S01]  /*0520*/  FADD R4, R5, -R10 ;  /* 0x8000000a05047221 */ /* 0x000fe20000000000 */
[----:B------:R-:W-:Y:S01]  /*0530*/  I2FP.F32.U32 R5, R2 ;  /* 0x0000000200057245 */ /* 0x000fe20000201000 */
        /* <DEDUP_REMOVED lines=12> */
.L_x_5:
[----:B------:R-:W-:Y:S05]  /*0600*/  BSYNC.RECONVERGENT B0 ;  /* 0x0000000000007941 */ /* 0x000fea0003800200 */
.L_x_4:
[----:B------:R-:W0:Y:S01]  /*0610*/  LDC R13, c[0x3][0x8] ;  /* 0x00c00200ff0d7b82 */ /* 0x000e220000000800 */
[----:B------:R-:W-:Y:S01]  /*0620*/  FADD R5, R5, -R12 ;  /* 0x8000000c05057221 */ /* 0x000fe20000000000 */
[----:B------:R-:W-:Y:S02]  /*0630*/  FMNMX R4, R4, 0.5, !PT ;  /* 0x3f00000004047809 */ /* 0x000fe40007800000 */
[----:B------:R-:W-:Y:S02]  /*0640*/  FMNMX R6, R6, 0.5, !PT ;  /* 0x3f00000006067809 */ /* 0x000fe40007800000 */
[----:B------:R-:W-:Y:S02]  /*0650*/  FMNMX R9, R5, 0.5, !PT ;  /* 0x3f00000005097809 */ /* 0x000fe40007800000 */
[----:B------:R-:W1:Y:S01]  /*0660*/  LDC.64 R2, c[0x3][RZ] ;  /* 0x00c00000ff027b82 */ /* 0x000e620000000a00 */
[----:B0-----:R-:W-:-:S05]  /*0670*/  I2FP.F32.U32 R0, R13 ;  /* 0x0000000d00007245 */ /* 0x001fca0000201000 */
[----:B------:R-:W-:Y:S01]  /*0680*/  FADD R10, R0, -1.5 ;  /* 0xbfc00000000a7421 */ /* 0x000fe20000000000 */
[----:B-1----:R-:W-:Y:S02]  /*0690*/  I2FP.F32.U32 R0, R3 ;  /* 0x0000000300007245 */ /* 0x002fe40000201000 */
[----:B------:R-:W-:Y:S02]  /*06a0*/  I2FP.F32.S32 R5, R2 ;  /* 0x0000000200057245 */ /* 0x000fe40000201400 */
[----:B------:R-:W-:Y:S01]  /*06b0*/  FMNMX R9, R9, R10, PT ;  /* 0x0000000a09097209 */ /* 0x000fe20003800000 */
[----:B------:R-:W-:Y:S02]  /*06c0*/  FADD R7, R0, -1.5 ;  /* 0xbfc0000000077421 */ /* 0x000fe40000000000 */
[----:B------:R-:W-:Y:S01]  /*06d0*/  FADD R5, R5, -1.5 ;  /* 0xbfc0000005057421 */ /* 0x000fe20000000000 */
[----:B------:R-:W0:Y:S02]  /*06e0*/  F2I.TRUNC.NTZ R0, R9 ;  /* 0x0000000900007305 */ /* 0x000e24000020f100 */
[----:B------:R-:W-:-:S02]  /*06f0*/  FMNMX R10, R4, R7, PT ;  /* 0x00000007040a7209 */ /* 0x000fc40003800000 */
[----:B------:R-:W-:Y:S02]  /*0700*/  FMNMX R11, R6, R5, PT ;  /* 0x00000005060b7209 */ /* 0x000fe40003800000 */
[----:B------:R-:W1:Y:S02]  /*0710*/  LDC.64 R6, c[0x0][0x380] ;  /* 0x0000e000ff067b82 */ /* 0x000e640000000a00 */
[----:B------:R-:W2:Y:S01]  /*0720*/  F2I.TRUNC.NTZ R12, R10 ;  /* 0x0000000a000c7305 */ /* 0x000ea2000020f100 */
[----:B0-----:R-:W-:-:S07]  /*0730*/  VIADDMNMX.RELU R5, R13, 0xfffffffe, R0, PT ;  /* 0xfffffffe0d057846 */ /* 0x001fce0003801100 */
[----:B------:R-:W0:Y:S01]  /*0740*/  F2I.TRUNC.NTZ R17, R11 ;  /* 0x0000000b00117305 */ /* 0x000e22000020f100 */
[----:B--2---:R-:W-:-:S05]  /*0750*/  VIADDMNMX.RELU R4, R3, 0xfffffffe, R12, PT ;  /* 0xfffffffe03047846 */ /* 0x004fca000380110c */
[----:B------:R-:W-:Y:S01]  /*0760*/  IMAD R16, R5, R3, R4 ;  /* 0x0000000305107224 */ /* 0x000fe200078e0204 */
[----:B0-----:R-:W-:-:S05]  /*0770*/  VIADDMNMX.RELU R19, R2, 0xfffffffe, R17, PT ;  /* 0xfffffffe02137846 */ /* 0x001fca0003801111 */
[----:B------:R-:W-:-:S05]  /*0780*/  IMAD R4, R16, R2, R19 ;  /* 0x0000000210047224 */ /* 0x000fca00078e0213 */
[----:B------:R-:W-:-:S05]  /*0790*/  LEA R29, R4, R4, 0x1 ;  /* 0x00000004041d7211 */ /* 0x000fca00078e08ff */
[----:B-1----:R-:W-:-:S05]  /*07a0*/  IMAD.WIDE R28, R29, 0x4, R6 ;  /* 0x000000041d1c7825 */ /* 0x002fca00078e0206 */
[----:B------:R-:W2:Y:S01]  /*07b0*/  LDG.E.CONSTANT R13, desc[UR4][R28.64+0xc] ;  /* 0x00000c041c0d7981 */ /* 0x000ea2000c1e9900 */
[----:B------:R-:W-:-:S03]  /*07c0*/  IMAD.WIDE R4, R2, 0xc, R28 ;  /* 0x0000000c02047825 */ /* 0x000fc600078e021c */
[----:B------:R-:W3:Y:S04]  /*07d0*/  LDG.E.CONSTANT R15, desc[UR4][R28.64+0x10] ;  /* 0x000010041c0f7981 */ /* 0x000ee8000c1e9900 */
[----:B------:R-:W4:Y:S04]  /*07e0*/  LDG.E.CONSTANT R27, desc[UR4][R4.64+0x10] ;  /* 0x00001004041b7981 */ /* 0x000f28000c1e9900 */
[----:B------:R-:W5:Y:S04]  /*07f0*/  LDG.E.CONSTANT R14, desc[UR4][R28.64] ;  /* 0x000000041c0e7981 */ /* 0x000f68000c1e9900 */
[----:B------:R-:W5:Y:S04]  /*0800*/  LDG.E.CONSTANT R22, desc[UR4][R28.64+0x4] ;  /* 0x000004041c167981 */ /* 0x000f68000c1e9900 */
[----:B------:R-:W5:Y:S04]  /*0810*/  LDG.E.CONSTANT R25, desc[UR4][R4.64+0xc] ;  /* 0x00000c0404197981 */ /* 0x000f68000c1e9900 */
[----:B------:R-:W5:Y:S04]  /*0820*/  LDG.E.CONSTANT R26, desc[UR4][R4.64+0x4] ;  /* 0x00000404041a7981 */ /* 0x000f68000c1e9900 */
[----:B------:R-:W5:Y:S01]  /*0830*/  LDG.E.CONSTANT R24, desc[UR4][R4.64] ;  /* 0x0000000404187981 */ /* 0x000f62000c1e9900 */
[----:B------:R-:W-:-:S05]  /*0840*/  IADD3 R3, PT, PT, R16, R3, RZ ;  /* 0x0000000310037210 */ /* 0x000fca0007ffe0ff */
[----:B------:R-:W-:-:S05]  /*0850*/  IMAD R3, R3, R2, R19 ;  /* 0x0000000203037224 */ /* 0x000fca00078e0213 */
[----:B------:R-:W-:-:S05]  /*0860*/  LEA R3, R3, R3, 0x1 ;  /* 0x0000000303037211 */ /* 0x000fca00078e08ff */
[----:B------:R-:W-:Y:S01]  /*0870*/  IMAD.WIDE R6, R3, 0x4, R6 ;  /* 0x0000000403067825 */ /* 0x000fe200078e0206 */
[----:B------:R-:W-:Y:S02]  /*0880*/  I2FP.F32.S32 R3, R12 ;  /* 0x0000000c00037245 */ /* 0x000fe40000201400 */
[----:B------:R-:W-:Y:S01]  /*0890*/  I2FP.F32.S32 R16, R17 ;  /* 0x0000001100107245 */ /* 0x000fe20000201400 */
[----:B------:R-:W5:Y:S02]  /*08a0*/  LDG.E.CONSTANT R12, desc[UR4][R28.64+0x8] ;  /* 0x000008041c0c7981 */ /* 0x000f64000c1e9900 */
[----:B------:R-:W-:Y:S01]  /*08b0*/  FADD R10, R10, -R3 ;  /* 0x800000030a0a7221 */ /* 0x000fe20000000000 */
[----:B------:R-:W-:Y:S01]  /*08c0*/  IMAD.WIDE R2, R2, 0xc, R6 ;  /* 0x0000000c02027825 */ /* 0x000fe200078e0206 */
[----:B------:R-:W-:-:S03]  /*08d0*/  I2FP.F32.S32 R18, R0 ;  /* 0x0000000000127245 */ /* 0x000fc60000201400 */
[----:B------:R-:W-:Y:S01]  /*08e0*/  FADD R0, R11, -R16 ;  /* 0x800000100b007221 */ /* 0x000fe20000000000 */
[----:B------:R-:W5:Y:S04]  /*08f0*/  LDG.E.CONSTANT R19, desc[UR4][R6.64+0xc] ;  /* 0x00000c0406137981 */ /* 0x000f68000c1e9900 */
[----:B------:R-:W5:Y:S01]  /*0900*/  LDG.E.CONSTANT R23, desc[UR4][R2.64+0xc] ;  /* 0x00000c0402177981 */ /* 0x000f62000c1e9900 */
[----:B------:R-:W-:Y:S01]  /*0910*/  FADD R9, R9, -R18 ;  /* 0x8000001209097221 */ /* 0x000fe20000000000 */
[C---:B------:R-:W-:Y:S02]  /*0920*/  FADD R11, -R0.reuse, 1 ;  /* 0x3f800000000b7421 */ /* 0x040fe40000000100 */
[----:B------:R-:W5:Y:S04]  /*0930*/  LDG.E.CONSTANT R18, desc[UR4][R2.64] ;  /* 0x0000000402127981 */ /* 0x000f68000c1e9900 */
[----:B------:R-:W5:Y:S04]  /*0940*/  LDG.E.CONSTANT R20, desc[UR4][R6.64] ;  /* 0x0000000406147981 */ /* 0x000f68000c1e9900 */
[----:B------:R-:W5:Y:S01]  /*0950*/  LDG.E.CONSTANT R21, desc[UR4][R6.64+0x14] ;  /* 0x0000140406157981 */ /* 0x000f62000c1e9900 */
[----:B--2---:R-:W-:-:S03]  /*0960*/  FMUL R16, R0, R13 ;  /* 0x0000000d00107220 */ /* 0x004fc60000400000 */
[----:B------:R0:W2:Y:S01]  /*0970*/  LDG.E.CONSTANT R13, desc[UR4][R28.64+0x14] ;  /* 0x000014041c0d7981 */ /* 0x0000a2000c1e9900 */
[C---:B---3--:R-:W-:Y:S01]  /*0980*/  FMUL R15, R0.reuse, R15 ;  /* 0x0000000f000f7220 */ /* 0x048fe20000400000 */
[----:B----4-:R-:W-:Y:S01]  /*0990*/  FMUL R27, R0, R27 ;  /* 0x0000001b001b7220 */ /* 0x010fe20000400000 */
[C---:B-----5:R-:W-:Y:S02]  /*09a0*/  FFMA R17, R11.reuse, R14, R16 ;  /* 0x0000000e0b117223 */ /* 0x060fe40000000010 */
[----:B------:R-:W3:Y:S01]  /*09b0*/  LDG.E.CONSTANT R16, desc[UR4][R6.64+0x4] ;  /* 0x0000040406107981 */ /* 0x000ee2000c1e9900 */
[----:B------:R-:W-:-:S03]  /*09c0*/  FFMA R22, R11, R22, R15 ;  /* 0x000000160b167223 */ /* 0x000fc6000000000f */
[----:B------:R-:W4:Y:S01]  /*09d0*/  LDG.E.CONSTANT R15, desc[UR4][R6.64+0x10] ;  /* 0x00001004060f7981 */ /* 0x000f22000c1e9900 */
[----:B0-----:R-:W-:-:S03]  /*09e0*/  FMUL R28, R0, R25 ;  /* 0x00000019001c7220 */ /* 0x001fc60000400000 */
[----:B------:R0:W5:Y:S04]  /*09f0*/  LDG.E.CONSTANT R14, desc[UR4][R6.64+0x8] ;  /* 0x00000804060e7981 */ /* 0x000168000c1e9900 */
[----:B------:R-:W5:Y:S01]  /*0a00*/  LDG.E.CONSTANT R25, desc[UR4][R2.64+0x10] ;  /* 0x0000100402197981 */ /* 0x000f62000c1e9900 */
[----:B------:R-:W-:-:S03]  /*0a10*/  FFMA R29, R11, R24, R28 ;  /* 0x000000180b1d7223 */ /* 0x000fc6000000001c */
[----:B------:R-:W5:Y:S01]  /*0a20*/  LDG.E.CONSTANT R24, desc[UR4][R2.64+0x4] ;  /* 0x0000040402187981 */ /* 0x000f62000c1e9900 */
[----:B0-----:R-:W-:-:S03]  /*0a30*/  FFMA R7, R11, R26, R27 ;  /* 0x0000001a0b077223 */ /* 0x001fc6000000001b */
[----:B------:R-:W5:Y:S04]  /*0a40*/  LDG.E.CONSTANT R27, desc[UR4][R2.64+0x14] ;  /* 0x00001404021b7981 */ /* 0x000f68000c1e9900 */
[----:B------:R0:W5:Y:S04]  /*0a50*/  LDG.E.CONSTANT R28, desc[UR4][R2.64+0x8] ;  /* 0x00000804021c7981 */ /* 0x000168000c1e9900 */
[----:B------:R-:W5:Y:S01]  /*0a60*/  LDG.E.CONSTANT R26, desc[UR4][R4.64+0x14] ;  /* 0x00001404041a7981 */ /* 0x000f62000c1e9900 */
[----:B------:R-:W-:Y:S01]  /*0a70*/  FMUL R7, R10, R7 ;  /* 0x000000070a077220 */ /* 0x000fe20000400000 */
[----:B0-----:R-:W0:Y:S02]  /*0a80*/  LDC.64 R2, c[0x0][0x388] ;  /* 0x0000e200ff027b82 */ /* 0x001e240000000a00 */
[----:B------:R3:W5:Y:S01]  /*0a90*/  LDG.E.CONSTANT R4, desc[UR4][R4.64+0x8] ;  /* 0x0000080404047981 */ /* 0x000762000c1e9900 */
[----:B------:R-:W-:-:S04]  /*0aa0*/  FMUL R6, R0, R23 ;  /* 0x0000001700067220 */ /* 0x000fc80000400000 */
[----:B------:R-:W-:Y:S01]  /*0ab0*/  FFMA R23, R11, R18, R6 ;  /* 0x000000120b177223 */ /* 0x000fe20000000006 */
[----:B------:R-:W-:Y:S01]  /*0ac0*/  FADD R6, -R10, 1 ;  /* 0x3f8000000a067421 */ /* 0x000fe20000000100 */
[----:B------:R-:W-:-:S03]  /*0ad0*/  FMUL R18, R0, R19 ;  /* 0x0000001300127220 */ /* 0x000fc60000400000 */
[----:B------:R-:W-:Y:S01]  /*0ae0*/  FFMA R22, R6, R22, R7 ;  /* 0x0000001606167223 */ /* 0x000fe20000000007 */
[----:B------:R-:W-:Y:S01]  /*0af0*/  FFMA R7, R11, R20, R18 ;  /* 0x000000140b077223 */ /* 0x000fe20000000012 */
[----:B------:R-:W-:-:S04]  /*0b00*/  FMUL R23, R10, R23 ;  /* 0x000000170a177220 */ /* 0x000fc80000400000 */
[----:B------:R-:W-:Y:S01]  /*0b10*/  FFMA R18, R6, R7, R23 ;  /* 0x0000000706127223 */ /* 0x000fe20000000017 */
[----:B------:R-:W-:-:S04]  /*0b20*/  FMUL R29, R10, R29 ;  /* 0x0000001d0a1d7220 */ /* 0x000fc80000400000 */
[----:B------:R-:W-:Y:S01]  /*0b30*/  FFMA R17, R6, R17, R29 ;  /* 0x0000001106117223 */ /* 0x000fe2000000001d */
[----:B0-----:R-:W-:-:S04]  /*0b40*/  IMAD.WIDE R2, R8, 0x4, R2 ;  /* 0x0000000408027825 */ /* 0x001fc800078e0202 */
[----:B--2---:R-:W-:-:S04]  /*0b50*/  FMUL R13, R0, R13 ;  /* 0x0000000d000d7220 */ /* 0x004fc80000400000 */
[----:B------:R-:W-:Y:S01]  /*0b60*/  FFMA R13, R11, R12, R13 ;  /* 0x0000000c0b0d7223 */ /* 0x000fe2000000000d */
[----:B----4-:R-:W-:-:S04]  /*0b70*/  FMUL R20, R0, R15 ;  /* 0x0000000f00147220 */ /* 0x010fc80000400000 */
[----:B---3--:R-:W-:Y:S01]  /*0b80*/  FFMA R5, R11, R16, R20 ;  /* 0x000000100b057223 */ /* 0x008fe20000000014 */
[C---:B-----5:R-:W-:Y:S01]  /*0b90*/  FMUL R25, R0.reuse, R25 ;  /* 0x0000001900197220 */ /* 0x060fe20000400000 */
[----:B------:R-:W-:-:S03]  /*0ba0*/  FMUL R16, R0, R21 ;  /* 0x0000001500107220 */ /* 0x000fc60000400000 */
[----:B------:R-:W-:Y:S01]  /*0bb0*/  FFMA R25, R11, R24, R25 ;  /* 0x000000180b197223 */ /* 0x000fe20000000019 */
[----:B------:R-:W-:-:S04]  /*0bc0*/  FMUL R27, R0, R27 ;  /* 0x0000001b001b7220 */ /* 0x000fc80000400000 */
[C---:B------:R-:W-:Y:S01]  /*0bd0*/  FFMA R27, R11.reuse, R28, R27 ;  /* 0x0000001c0b1b7223 */ /* 0x040fe2000000001b */
[----:B------:R-:W-:Y:S01]  /*0be0*/  FMUL R15, R0, R26 ;  /* 0x0000001a000f7220 */ /* 0x000fe20000400000 */
[C---:B------:R-:W-:Y:S01]  /*0bf0*/  FMUL R25, R10.reuse, R25 ;  /* 0x000000190a197220 */ /* 0x040fe20000400000 */
[C---:B------:R-:W-:Y:S01]  /*0c00*/  FFMA R7, R11.reuse, R14, R16 ;  /* 0x0000000e0b077223 */ /* 0x040fe20000000010 */
[----:B------:R-:W-:Y:S01]  /*0c10*/  FMUL R0, R10, R27 ;  /* 0x0000001b0a007220 */ /* 0x000fe20000400000 */
[----:B------:R-:W-:Y:S01]  /*0c20*/  FFMA R15, R11, R4, R15 ;  /* 0x000000040b0f7223 */ /* 0x000fe2000000000f */
[C---:B------:R-:W-:Y:S02]  /*0c30*/  FFMA R4, R6.reuse, R5, R25 ;  /* 0x0000000506047223 */ /* 0x040fe40000000019 */
[----:B------:R-:W-:Y:S01]  /*0c40*/  FFMA R12, R6, R7, R0 ;  /* 0x00000007060c7223 */ /* 0x000fe20000000000 */
[----:B------:R-:W-:Y:S01]  /*0c50*/  FMUL R15, R10, R15 ;  /* 0x0000000f0a0f7220 */ /* 0x000fe20000400000 */
[C---:B------:R-:W-:Y:S01]  /*0c60*/  FADD R0, -R9.reuse, 1 ;  /* 0x3f80000009007421 */ /* 0x040fe20000000100 */
[C---:B------:R-:W-:Y:S01]  /*0c70*/  FMUL R5, R9.reuse, R18 ;  /* 0x0000001209057220 */ /* 0x040fe20000400000 */
[C---:B------:R-:W-:Y:S01]  /*0c80*/  FMUL R7, R9.reuse, R4 ;  /* 0x0000000409077220 */ /* 0x040fe20000400000 */
[----:B------:R-:W-:Y:S01]  /*0c90*/  FMUL R12, R9, R12 ;  /* 0x0000000c090c7220 */ /* 0x000fe20000400000 */
[----:B------:R-:W-:Y:S01]  /*0ca0*/  FFMA R13, R6, R13, R15 ;  /* 0x0000000d060d7223 */ /* 0x000fe2000000000f */
[C---:B------:R-:W-:Y:S01]  /*0cb0*/  FFMA R5, R0.reuse, R17, R5 ;  /* 0x0000001100057223 */ /* 0x040fe20000000005 */
[----:B------:R-:W-:-:S02]  /*0cc0*/  FFMA R7, R0, R22, R7 ;  /* 0x0000001600077223 */ /* 0x000fc40000000007 */
[----:B------:R-:W-:Y:S02]  /*0cd0*/  FFMA R13, R0, R13, R12 ;  /* 0x0000000d000d7223 */ /* 0x000fe4000000000c */
[----:B------:R-:W-:Y:S04]  /*0ce0*/  STG.E desc[UR4][R2.64], R5 ;  /* 0x0000000502007986 */ /* 0x000fe8000c101904 */
[----:B------:R-:W-:Y:S04]  /*0cf0*/  STG.E desc[UR4][R2.64+0x4], R7 ;  /* 0x0000040702007986 */ /* 0x000fe8000c101904 */
[----:B------:R-:W-:Y:S01]  /*0d00*/  STG.E desc[UR4][R2.64+0x8], R13 ;  /* 0x0000080d02007986 */ /* 0x000fe2000c101904 */
[----:B------:R-:W-:Y:S05]  /*0d10*/  EXIT ;  /* 0x000000000000794d */ /* 0x000fea0003800000 */
        .weak           $__internal_0_$__cuda_sm3x_div_rn_noftz_f32_slowpath
        .type           $__internal_0_$__cuda_sm3x_div_rn_noftz_f32_slowpath,@function
        .size           $__internal_0_$__cuda_sm3x_div_rn_noftz_f32_slowpath,(.L_x_252 - $__internal_0_$__cuda_sm3x_div_rn_noftz_f32_slowpath)
$__internal_0_$__cuda_sm3x_div_rn_noftz_f32_slowpath:
[----:B------:R-:W-:Y:S01]  /*0d20*/  SHF.R.U32.HI R11, RZ, 0x17, R3 ;  /* 0x00000017ff0b7819 */ /* 0x000fe20000011603 */
[----:B------:R-:W-:Y:S01]  /*0d30*/  BSSY.RECONVERGENT B1, `(.L_x_6) ;  /* 0x0000062000017945 */ /* 0x000fe20003800200 */
[----:B------:R-:W-:Y:S02]  /*0d40*/  SHF.R.U32.HI R9, RZ, 0x17, R0 ;  /* 0x00000017ff097819 */ /* 0x000fe40000011600 */
[----:B------:R-:W-:Y:S02]  /*0d50*/  LOP3.LUT R11, R11, 0xff, RZ, 0xc0, !PT ;  /* 0x000000ff0b0b7812 */ /* 0x000fe400078ec0ff */
[----:B------:R-:W-:Y:S02]  /*0d60*/  LOP3.LUT R14, R9, 0xff, RZ, 0xc0, !PT ;  /* 0x000000ff090e7812 */ /* 0x000fe400078ec0ff */
[----:B------:R-:W-:Y:S02]  /*0d70*/  IADD3 R13, PT, PT, R11, -0x1, RZ ;  /* 0xffffffff0b0d7810 */ /* 0x000fe40007ffe0ff */
[----:B------:R-:W-:-:S02]  /*0d80*/  IADD3 R12, PT, PT, R14, -0x1, RZ ;  /* 0xffffffff0e0c7810 */ /* 0x000fc40007ffe0ff */
[----:B------:R-:W-:-:S04]  /*0d90*/  ISETP.GT.U32.AND P0, PT, R13, 0xfd, PT ;  /* 0x000000fd0d00780c */ /* 0x000fc80003f04070 */
[----:B------:R-:W-:-:S13]  /*0da0*/  ISETP.GT.U32.OR P0, PT, R12, 0xfd, P0 ;  /* 0x000000fd0c00780c */ /* 0x000fda0000704470 */
[----:B------:R-:W-:Y:S01]  /*0db0*/  @!P0 MOV R9, RZ ;  /* 0x000000ff00098202 */ /* 0x000fe20000000f00 */
[----:B------:R-:W-:Y:S06]  /*0dc0*/  @!P0 BRA `(.L_x_7) ;  /* 0x00000000005c8947 */ /* 0x000fec0003800000 */
[----:B------:R-:W-:Y:S02]  /*0dd0*/  FSETP.GTU.FTZ.AND P0, PT, |R0|, +INF , PT ;  /* 0x7f8000000000780b */ /* 0x000fe40003f1c200 */
[----:B------:R-:W-:-:S04]  /*0de0*/  FSETP.GTU.FTZ.AND P1, PT, |R3|, +INF , PT ;  /* 0x7f8000000300780b */ /* 0x000fc80003f3c200 */
[----:B------:R-:W-:-:S13]  /*0df0*/  PLOP3.LUT P0, PT, P0, P1, PT, 0xf8, 0x8f ;  /* 0x00000000008f781c */ /* 0x000fda0000703f70 */
[----:B------:R-:W-:Y:S05]  /*0e00*/  @P0 BRA `(.L_x_8) ;  /* 0x00000004004c0947 */ /* 0x000fea0003800000 */
[----:B------:R-:W-:-:S13]  /*0e10*/  LOP3.LUT P0, RZ, R3, 0x7fffffff, R0, 0xc8, !PT ;  /* 0x7fffffff03ff7812 */ /* 0x000fda000780c800 */
[----:B------:R-:W-:Y:S05]  /*0e20*/  @!P0 BRA `(.L_x_9) ;  /* 0x00000004003c8947 */ /* 0x000fea0003800000 */
[C---:B------:R-:W-:Y:S02]  /*0e30*/  FSETP.NEU.FTZ.AND P2, PT, |R0|.reuse, +INF , PT ;  /* 0x7f8000000000780b */ /* 0x040fe40003f5d200 */
[----:B------:R-:W-:Y:S02]  /*0e40*/  FSETP.NEU.FTZ.AND P1, PT, |R3|, +INF , PT ;  /* 0x7f8000000300780b */ /* 0x000fe40003f3d200 */
[----:B------:R-:W-:-:S11]  /*0e50*/  FSETP.NEU.FTZ.AND P0, PT, |R0|, +INF , PT ;  /* 0x7f8000000000780b */ /* 0x000fd60003f1d200 */
[----:B------:R-:W-:Y:S05]  /*0e60*/  @!P1 BRA !P2, `(.L_x_9) ;  /* 0x00000004002c9947 */ /* 0x000fea0005000000 */
[----:B------:R-:W-:-:S04]  /*0e70*/  LOP3.LUT P2, RZ, R0, 0x7fffffff, RZ, 0xc0, !PT ;  /* 0x7fffffff00ff7812 */ /* 0x000fc8000784c0ff */
[----:B------:R-:W-:-:S13]  /*0e80*/  PLOP3.LUT P1, PT, P1, P2, PT, 0x2f, 0xf2 ;  /* 0x0000000000f2781c */ /* 0x000fda0000f24577 */
[----:B------:R-:W-:Y:S05]  /*0e90*/  @P1 BRA `(.L_x_10) ;  /* 0x0000000400181947 */ /* 0x000fea0003800000 */
[----:B------:R-:W-:-:S04]  /*0ea0*/  LOP3.LUT P1, RZ, R3, 0x7fffffff, RZ, 0xc0, !PT ;  /* 0x7fffffff03ff7812 */ /* 0x000fc8000782c0ff */
[----:B------:R-:W-:-:S13]  /*0eb0*/  PLOP3.LUT P0, PT, P0, P1, PT, 0x2f, 0xf2 ;  /* 0x0000000000f2781c */ /* 0x000fda0000702577 */
[----:B------:R-:W-:Y:S05]  /*0ec0*/  @P0 BRA `(.L_x_11) ;  /* 0x0000000400000947 */ /* 0x000fea0003800000 */
[----:B------:R-:W-:Y:S02]  /*0ed0*/  ISETP.GE.AND P0, PT, R12, RZ, PT ;  /* 0x000000ff0c00720c */ /* 0x000fe40003f06270 */
[----:B------:R-:W-:-:S11]  /*0ee0*/  ISETP.GE.AND P1, PT, R13, RZ, PT ;  /* 0x000000ff0d00720c */ /* 0x000fd60003f26270 */
[----:B------:R-:W-:Y:S01]  /*0ef0*/  @P0 MOV R9, RZ ;  /* 0x000000ff00090202 */ /* 0x000fe20000000f00 */
[----:B------:R-:W-:Y:S01]  /*0f00*/  @!P0 FFMA R0, R0, 1.84467440737095516160e+19, RZ ;  /* 0x5f80000000008823 */ /* 0x000fe200000000ff */
[----:B------:R-:W-:Y:S01]  /*0f10*/  @!P0 MOV R9, 0xffffffc0 ;  /* 0xffffffc000098802 */ /* 0x000fe20000000f00 */
[----:B------:R-:W-:-:S03]  /*0f20*/  @!P1 FFMA R3, R3, 1.84467440737095516160e+19, RZ ;  /* 0x5f80000003039823 */ /* 0x000fc600000000ff */
[----:B------:R-:W-:-:S07]  /*0f30*/  @!P1 IADD3 R9, PT, PT, R9, 0x40, RZ ;  /* 0x0000004009099810 */ /* 0x000fce0007ffe0ff */
.L_x_7:
[----:B------:R-:W-:Y:S01]  /*0f40*/  LEA R12, R11, 0xc0800000, 0x17 ;  /* 0xc08000000b0c7811 */ /* 0x000fe200078eb8ff */
[----:B------:R-:W-:Y:S03]  /*0f50*/  BSSY.RECONVERGENT B2, `(.L_x_12) ;  /* 0x0000036000027945 */ /* 0x000fe60003800200 */
[----:B------:R-:W-:Y:S02]  /*0f60*/  IADD3 R13, PT, PT, -R12, R3, RZ ;  /* 0x000000030c0d7210 */ /* 0x000fe40007ffe1ff */
[----:B------:R-:W-:Y:S02]  /*0f70*/  IADD3 R12, PT, PT, R14, -0x7f, RZ ;  /* 0xffffff810e0c7810 */ /* 0x000fe40007ffe0ff */
[----:B------:R-:W0:Y:S01]  /*0f80*/  MUFU.RCP R3, R13 ;  /* 0x0000000d00037308 */ /* 0x000e220000001000 */
[----:B------:R-:W-:Y:S02]  /*0f90*/  FADD.FTZ R15, -R13, -RZ ;  /* 0x800000ff0d0f7221 */ /* 0x000fe40000010100 */
[C---:B------:R-:W-:Y:S01]  /*0fa0*/  IMAD R0, R12.reuse, -0x800000, R0 ;  /* 0xff8000000c007824 */ /* 0x040fe200078e0200 */
[----:B------:R-:W-:-:S04]  /*0fb0*/  IADD3 R12, PT, PT, R12, 0x7f, -R11 ;  /* 0x0000007f0c0c7810 */ /* 0x000fc80007ffe80b */
[----:B------:R-:W-:Y:S01]  /*0fc0*/  IADD3 R12, PT, PT, R12, R9, RZ ;  /* 0x000000090c0c7210 */ /* 0x000fe20007ffe0ff */
[----:B0-----:R-:W-:-:S04]  /*0fd0*/  FFMA R14, R3, R15, 1 ;  /* 0x3f800000030e7423 */ /* 0x001fc8000000000f */
[----:B------:R-:W-:-:S04]  /*0fe0*/  FFMA R3, R3, R14, R3 ;  /* 0x0000000e03037223 */ /* 0x000fc80000000003 */
[----:B------:R-:W-:-:S04]  /*0ff0*/  FFMA R14, R0, R3, RZ ;  /* 0x00000003000e7223 */ /* 0x000fc800000000ff */
[----:B------:R-:W-:-:S04]  /*1000*/  FFMA R16, R15, R14, R0 ;  /* 0x0000000e0f107223 */ /* 0x000fc80000000000 */
[----:B------:R-:W-:-:S04]  /*1010*/  FFMA R16, R3, R16, R14 ;  /* 0x0000001003107223 */ /* 0x000fc8000000000e */
[----:B------:R-:W-:-:S04]  /*1020*/  FFMA R15, R15, R16, R0 ;  /* 0x000000100f0f7223 */ /* 0x000fc80000000000 */
[----:B------:R-:W-:-:S05]  /*1030*/  FFMA R0, R3, R15, R16 ;  /* 0x0000000f03007223 */ /* 0x000fca0000000010 */
[----:B------:R-:W-:-:S04]  /*1040*/  SHF.R.U32.HI R11, RZ, 0x17, R0 ;  /* 0x00000017ff0b7819 */ /* 0x000fc80000011600 */
[----:B------:R-:W-:-:S04]  /*1050*/  LOP3.LUT R11, R11, 0xff, RZ, 0xc0, !PT ;  /* 0x000000ff0b0b7812 */ /* 0x000fc800078ec0ff */
[----:B------:R-:W-:-:S04]  /*1060*/  IADD3 R13, PT, PT, R11, R12, RZ ;  /* 0x0000000c0b0d7210 */ /* 0x000fc80007ffe0ff */
[----:B------:R-:W-:-:S04]  /*1070*/  IADD3 R9, PT, PT, R13, -0x1, RZ ;  /* 0xffffffff0d097810 */ /* 0x000fc80007ffe0ff */
[----:B------:R-:W-:-:S13]  /*1080*/  ISETP.GE.U32.AND P0, PT, R9, 0xfe, PT ;  /* 0x000000fe0900780c */ /* 0x000fda0003f06070 */
[----:B------:R-:W-:Y:S05]  /*1090*/  @!P0 BRA `(.L_x_13) ;  /* 0x0000000000808947 */ /* 0x000fea0003800000 */
[----:B------:R-:W-:-:S13]  /*10a0*/  ISETP.GT.AND P0, PT, R13, 0xfe, PT ;  /* 0x000000fe0d00780c */ /* 0x000fda0003f04270 */
[----:B------:R-:W-:Y:S05]  /*10b0*/  @P0 BRA `(.L_x_14) ;  /* 0x00000000006c0947 */ /* 0x000fea0003800000 */
[----:B------:R-:W-:-:S13]  /*10c0*/  ISETP.GE.AND P0, PT, R13, 0x1, PT ;  /* 0x000000010d00780c */ /* 0x000fda0003f06270 */
[----:B------:R-:W-:Y:S05]  /*10d0*/  @P0 BRA `(.L_x_15) ;  /* 0x0000000000740947 */ /* 0x000fea0003800000 */
[----:B------:R-:W-:Y:S02]  /*10e0*/  ISETP.GE.AND P0, PT, R13, -0x18, PT ;  /* 0xffffffe80d00780c */ /* 0x000fe40003f06270 */
[----:B------:R-:W-:-:S11]  /*10f0*/  LOP3.LUT R0, R0, 0x80000000, RZ, 0xc0, !PT ;  /* 0x8000000000007812 */ /* 0x000fd600078ec0ff */
[----:B------:R-:W-:Y:S05]  /*1100*/  @!P0 BRA `(.L_x_15) ;  /* 0x0000000000688947 */ /* 0x000fea0003800000 */
[-CC-:B------:R-:W-:Y:S01]  /*1110*/  FFMA.RZ R9, R3, R15.reuse, R16.reuse ;  /* 0x0000000f03097223 */ /* 0x180fe2000000c010 */
[----:B------:R-:W-:Y:S01]  /*1120*/  IADD3 R14, PT, PT, R13, 0x20, RZ ;  /* 0x000000200d0e7810 */ /* 0x000fe20007ffe0ff */
[-CC-:B------:R-:W-:Y:S01]  /*1130*/  FFMA.RM R12, R3, R15.reuse, R16.reuse ;  /* 0x0000000f030c7223 */ /* 0x180fe20000004010 */
[----:B------:R-:W-:Y:S02]  /*1140*/  ISETP.NE.AND P2, PT, R13, RZ, PT ;  /* 0x000000ff0d00720c */ /* 0x000fe40003f45270 */
[----:B------:R-:W-:Y:S01]  /*1150*/  LOP3.LUT R11, R9, 0x7fffff, RZ, 0xc0, !PT ;  /* 0x007fffff090b7812 */ /* 0x000fe200078ec0ff */
[----:B------:R-:W-:Y:S01]  /*1160*/  FFMA.RP R9, R3, R15, R16 ;  /* 0x0000000f03097223 */ /* 0x000fe20000008010 */
[----:B------:R-:W-:Y:S02]  /*1170*/  ISETP.NE.AND P1, PT, R13, RZ, PT ;  /* 0x000000ff0d00720c */ /* 0x000fe40003f25270 */
[----:B------:R-:W-:Y:S02]  /*1180*/  LOP3.LUT R11, R11, 0x800000, RZ, 0xfc, !PT ;  /* 0x008000000b0b7812 */ /* 0x000fe400078efcff */
[----:B------:R-:W-:-:S02]  /*1190*/  IADD3 R3, PT, PT, -R13, RZ, RZ ;  /* 0x000000ff0d037210 */ /* 0x000fc40007ffe1ff */
[----:B------:R-:W-:Y:S02]  /*11a0*/  SHF.L.U32 R14, R11, R14, RZ ;  /* 0x0000000e0b0e7219 */ /* 0x000fe400000006ff */
[----:B------:R-:W-:Y:S02]  /*11b0*/  FSETP.NEU.FTZ.AND P0, PT, R9, R12, PT ;  /* 0x0000000c0900720b */ /* 0x000fe40003f1d000 */
[----:B------:R-:W-:Y:S02]  /*11c0*/  SEL R12, R3, RZ, P2 ;  /* 0x000000ff030c7207 */ /* 0x000fe40001000000 */
[----:B------:R-:W-:Y:S02]  /*11d0*/  ISETP.NE.AND P1, PT, R14, RZ, P1 ;  /* 0x000000ff0e00720c */ /* 0x000fe40000f25270 */
[----:B------:R-:W-:Y:S02]  /*11e0*/  SHF.R.U32.HI R12, RZ, R12, R11 ;  /* 0x0000000cff0c7219 */ /* 0x000fe4000001160b */
[----:B------:R-:W-:-:S02]  /*11f0*/  PLOP3.LUT P0, PT, P0, P1, PT, 0xf8, 0x8f ;  /* 0x00000000008f781c */ /* 0x000fc40000703f70 */
[----:B------:R-:W-:Y:S02]  /*1200*/  SHF.R.U32.HI R14, RZ, 0x1, R12 ;  /* 0x00000001ff0e7819 */ /* 0x000fe4000001160c */
[----:B------:R-:W-:-:S04]  /*1210*/  SEL R3, RZ, 0x1, !P0 ;  /* 0x00000001ff037807 */ /* 0x000fc80004000000 */
[----:B------:R-:W-:-:S04]  /*1220*/  LOP3.LUT R3, R3, 0x1, R14, 0xf8, !PT ;  /* 0x0000000103037812 */ /* 0x000fc800078ef80e */
[----:B------:R-:W-:-:S04]  /*1230*/  LOP3.LUT R3, R3, R12, RZ, 0xc0, !PT ;  /* 0x0000000c03037212 */ /* 0x000fc800078ec0ff */
[----:B------:R-:W-:-:S04]  /*1240*/  IADD3 R3, PT, PT, R14, R3, RZ ;  /* 0x000000030e037210 */ /* 0x000fc80007ffe0ff */
[----:B------:R-:W-:Y:S01]  /*1250*/  LOP3.LUT R0, R3, R0, RZ, 0xfc, !PT ;  /* 0x0000000003007212 */ /* 0x000fe200078efcff */
[----:B------:R-:W-:Y:S06]  /*1260*/  BRA `(.L_x_15) ;  /* 0x0000000000107947 */ /* 0x000fec0003800000 */
.L_x_14:
[----:B------:R-:W-:-:S04]  /*1270*/  LOP3.LUT R0, R0, 0x80000000, RZ, 0xc0, !PT ;  /* 0x8000000000007812 */ /* 0x000fc800078ec0ff */
[----:B------:R-:W-:Y:S01]  /*1280*/  LOP3.LUT R0, R0, 0x7f800000, RZ, 0xfc, !PT ;  /* 0x7f80000000007812 */ /* 0x000fe200078efcff */
[----:B------:R-:W-:Y:S06]  /*1290*/  BRA `(.L_x_15) ;  /* 0x0000000000047947 */ /* 0x000fec0003800000 */
.L_x_13:
[----:B------:R-:W-:-:S07]  /*12a0*/  LEA R0, R12, R0, 0x17 ;  /* 0x000000000c007211 */ /* 0x000fce00078eb8ff */
.L_x_15:
[----:B------:R-:W-:Y:S05]  /*12b0*/  BSYNC.RECONVERGENT B2 ;  /* 0x0000000000027941 */ /* 0x000fea0003800200 */
.L_x_12:
[----:B------:R-:W-:Y:S05]  /*12c0*/  BRA `(.L_x_16) ;  /* 0x0000000000207947 */ /* 0x000fea0003800000 */
.L_x_11:
[----:B------:R-:W-:-:S04]  /*12d0*/  LOP3.LUT R0, R3, 0x80000000, R0, 0x48, !PT ;  /* 0x8000000003007812 */ /* 0x000fc800078e4800 */
[----:B------:R-:W-:Y:S01]  /*12e0*/  LOP3.LUT R0, R0, 0x7f800000, RZ, 0xfc, !PT ;  /* 0x7f80000000007812 */ /* 0x000fe200078efcff */
[----:B------:R-:W-:Y:S06]  /*12f0*/  BRA `(.L_x_16) ;  /* 0x0000000000147947 */ /* 0x000fec0003800000 */
.L_x_10:
[----:B------:R-:W-:Y:S01]  /*1300*/  LOP3.LUT R0, R3, 0x80000000, R0, 0x48, !PT ;  /* 0x8000000003007812 */ /* 0x000fe200078e4800 */
[----:B------:R-:W-:Y:S06]  /*1310*/  BRA `(.L_x_16) ;  /* 0x00000000000c7947 */ /* 0x000fec0003800000 */
.L_x_9:
[----:B------:R-:W0:Y:S01]  /*1320*/  MUFU.RSQ R0, -QNAN ;  /* 0xffc0000000007908 */ /* 0x000e220000001400 */
[----:B------:R-:W-:Y:S05]  /*1330*/  BRA `(.L_x_16) ;  /* 0x0000000000047947 */ /* 0x000fea0003800000 */
.L_x_8:
[----:B------:R-:W-:-:S07]  /*1340*/  FADD.FTZ R0, R0, R3 ;  /* 0x0000000300007221 */ /* 0x000fce0000010000 */
.L_x_16:
[----:B------:R-:W-:Y:S05]  /*1350*/  BSYNC.RECONVERGENT B1 ;  /* 0x0000000000017941 */ /* 0x000fea0003800200 */
.L_x_6:
[----:B------:R-:W-:Y:S01]  /*1360*/  HFMA2 R11, -RZ, RZ, 0, 0 ;  /* 0x00000000ff0b7431 */ /* 0x000fe200000001ff */
[----:B0-----:R-:W-:-:S03]  /*1370*/  MOV R12, R0 ;  /* 0x00000000000c7202 */ /* 0x001fc60000000f00 */
[----:B------:R-:W-:Y:S05]  /*1380*/  RET.REL.NODEC R10 `(_Z20advectVelocityKernelPKfPfPKhf) ;  /* 0xffffffec0a1c7950 */ /* 0x000fea0003c3ffff */
.L_x_17:
[----:B------:R-:W-:-:S00]  /*1390*/  BRA `(.L_x_17) ;  /* 0xfffffffc00fc7947 */ /* 0x000fc0000383ffff */
[----:B------:R-:W-:-:S00]  /*13a0*/  NOP ;  /* 0x0000000000007918 */ /* 0x000fc00000000000 */
        /* <DEDUP_REMOVED lines=13> */
.L_x_252:


//--------------------- .text._Z18addFanForcesKernelPfPKhPK6float3S4_if --------------------------
	.section	.text._Z18addFanForcesKernelPfPKhPK6float3S4_if,"ax",@progbits
	.align	128
        .global         _Z18addFanForcesKernelPfPKhPK6float3S4_if
        .type           _Z18addFanForcesKernelPfPKhPK6float3S4_if,@function
        .size           _Z18addFanForcesKernelPfPKhPK6float3S4_if,(.L_x_261 - _Z18addFanForcesKernelPfPKhPK6float3S4_if)
        .other          _Z18addFanForcesKernelPfPKhPK6float3S4_if,@"STO_CUDA_ENTRY STV_DEFAULT"
_Z18addFanForcesKernelPfPKhPK6float3S4_if:
.text._Z18addFanForcesKernelPfPKhPK6float3S4_if:
        /* <DEDUP_REMOVED lines=34> */
[----:B------:R-:W1:Y:S01]  /*0220*/  LDCU UR6, c[0x0][0x3a0] ;  /* 0x00007400ff0677ac */ /* 0x000e620008000800 */
[----:B------:R-:W2:Y:S01]  /*0230*/  LDC.64 R4, c[0x3][0x18] ;  /* 0x00c00600ff047b82 */ /* 0x000ea20000000a00 */
[----:B------:R-:W-:Y:S01]  /*0240*/  I2FP.F32.U32 R7, R7 ;  /* 0x0000000700077245 */ /* 0x000fe20000201000 */
[----:B------:R-:W-:Y:S01]  /*0250*/  HFMA2 R12, -RZ, RZ, 0, 0 ;  /* 0x00000000ff0c7431 */ /* 0x000fe200000001ff */
[----:B------:R-:W3:Y:S01]  /*0260*/  LDCU UR5, c[0x3][0x20] ;  /* 0x00c00400ff0577ac */ /* 0x000ee20008000800 */
[----:B0-----:R-:W-:Y:S02]  /*0270*/  I2FP.F32.U32 R2, R8 ;  /* 0x0000000800027245 */ /* 0x001fe40000201000 */
[----:B------:R-:W-:Y:S01]  /*0280*/  I2FP.F32.S32 R0, R0 ;  /* 0x0000000000007245 */ /* 0x000fe20000201400 */
[----:B------:R-:W2:Y:S01]  /*0290*/  LDCU UR4, c[0x3][0xc] ;  /* 0x00c00180ff0477ac */ /* 0x000ea20008000800 */
[----:B------:R-:W0:Y:S01]  /*02a0*/  LDC.64 R10, c[0x3][0x10] ;  /* 0x00c00400ff0a7b82 */ /* 0x000e220000000a00 */
[----:B------:R-:W-:Y:S01]  /*02b0*/  FADD R8, R7, 0.5 ;  /* 0x3f00000007087421 */ /* 0x000fe20000000000 */
[----:B------:R-:W-:Y:S01]  /*02c0*/  FADD R2, R2, 0.5 ;  /* 0x3f00000002027421 */ /* 0x000fe20000000000 */
[----:B------:R-:W-:Y:S01]  /*02d0*/  FADD R9, R0, 0.5 ;  /* 0x3f00000000097421 */ /* 0x000fe20000000000 */
[----:B-1----:R-:W-:-:S03]  /*02e0*/  UISETP.GE.AND UP0, UPT, UR6, 0x1, UPT ;  /* 0x000000010600788c */ /* 0x002fc6000bf06270 */
[----:B--2---:R-:W-:Y:S01]  /*02f0*/  FFMA R9, R9, UR4, R4 ;  /* 0x0000000409097c23 */ /* 0x004fe20008000004 */
[----:B0-----:R-:W-:Y:S01]  /*0300*/  FFMA R8, R8, R10, R5 ;  /* 0x0000000a08087223 */ /* 0x001fe20000000005 */
[----:B---3--:R-:W-:Y:S01]  /*0310*/  FFMA R7, R2, R11, UR5 ;  /* 0x0000000502077e23 */ /* 0x008fe2000800000b */
[----:B------:R-:W-:-:S03]  /*0320*/  CS2R R10, SRZ ;  /* 0x00000000000a7805 */ /* 0x000fc6000001ff00 */
[----:B------:R-:W-:Y:S05]  /*0330*/  BRA.U !UP0, `(.L_x_18) ;  /* 0x0000000d08787547 */ /* 0x000fea000b800000 */
[----:B------:R-:W-:Y:S01]  /*0340*/  UISETP.NE.AND UP0, UPT, UR6, 0x1, UPT ;  /* 0x000000010600788c */ /* 0x000fe2000bf05270 */
[----:B------:R-:W-:Y:S02]  /*0350*/  CS2R R10, SRZ ;  /* 0x00000000000a7805 */ /* 0x000fe4000001ff00 */
[----:B------:R-:W-:Y:S01]  /*0360*/  MOV R12, RZ ;  /* 0x000000ff000c7202 */ /* 0x000fe20000000f00 */
[----:B------:R-:W-:Y:S01]  /*0370*/  UMOV UR4, URZ ;  /* 0x000000ff00047c82 */ /* 0x000fe20008000000 */
[----:B------:R-:W-:-:S04]  /*0380*/  UMOV UR5, URZ ;  /* 0x000000ff00057c82 */ /* 0x000fc80008000000 */
[----:B------:R-:W-:Y:S05]  /*0390*/  BRA.U !UP0, `(.L_x_19) ;  /* 0x0000000908347547 */ /* 0x000fea000b800000 */
[----:B------:R-:W0:Y:S01]  /*03a0*/  LDCU.128 UR8, c[0x0][0x390] ;  /* 0x00007200ff0877ac */ /* 0x000e220008000c00 */
[----:B------:R-:W-:Y:S01]  /*03b0*/  MOV R10, RZ ;  /* 0x000000ff000a7202 */ /* 0x000fe20000000f00 */
[----:B------:R-:W-:Y:S02]  /*03c0*/  ULOP3.LUT UR4, UR6, 0x7ffffffe, URZ, 0xc0, !UPT ;  /* 0x7ffffffe06047892 */ /* 0x000fe4000f8ec0ff */
[----:B0-----:R-:W-:Y:S02]  /*03d0*/  UIADD3 UR7, UP0, UPT, UR8, 0xc, URZ ;  /* 0x0000000c08077890 */ /* 0x001fe4000ff1e0ff */
[----:B------:R-:W-:Y:S02]  /*03e0*/  UIADD3 UR5, UP1, UPT, UR10, 0xc, URZ ;  /* 0x0000000c0a057890 */ /* 0x000fe4000ff3e0ff */
[----:B------:R-:W-:Y:S02]  /*03f0*/  UIADD3.X UR8, UPT, UPT, URZ, UR9, URZ, UP0, !UPT ;  /* 0x00000009ff087290 */ /* 0x000fe400087fe4ff */
[----:B------:R-:W-:Y:S01]  /*0400*/  UIADD3.X UR6, UPT, UPT, URZ, UR11, URZ, UP1, !UPT ;  /* 0x0000000bff067290 */ /* 0x000fe20008ffe4ff */
[----:B------:R-:W-:Y:S01]  /*0410*/  MOV R4, UR7 ;  /* 0x0000000700047c02 */ /* 0x000fe20008000f00 */
[----:B------:R-:W-:Y:S01]  /*0420*/  UIADD3 UR9, UPT, UPT, -UR4, URZ, URZ ;  /* 0x000000ff04097290 */ /* 0x000fe2000fffe1ff */
[----:B------:R-:W-:-:S02]  /*0430*/  MOV R15, UR5 ;  /* 0x00000005000f7c02 */ /* 0x000fc40008000f00 */
[----:B------:R-:W-:Y:S02]  /*0440*/  MOV R5, UR8 ;  /* 0x0000000800057c02 */ /* 0x000fe40008000f00 */
[----:B------:R-:W-:-:S07]  /*0450*/  MOV R16, UR6 ;  /* 0x0000000600107c02 */ /* 0x000fce0008000f00 */
.L_x_29:
[----:B------:R-:W2:Y:S04]  /*0460*/  LDG.E.CONSTANT R0, desc[UR14][R4.64+-0x4] ;  /* 0xfffffc0e04007981 */ /* 0x000ea8000c1e9900 */
[----:B------:R-:W3:Y:S04]  /*0470*/  LDG.E.CONSTANT R13, desc[UR14][R4.64+-0x8] ;  /* 0xfffff80e040d7981 */ /* 0x000ee8000c1e9900 */
[----:B------:R-:W4:Y:S01]  /*0480*/  LDG.E.CONSTANT R14, desc[UR14][R4.64+-0xc] ;  /* 0xfffff40e040e7981 */ /* 0x000f22000c1e9900 */
[----:B------:R-:W-:Y:S01]  /*0490*/  UIADD3 UR9, UPT, UPT, UR9, 0x2, URZ ;  /* 0x0000000209097890 */ /* 0x000fe2000fffe0ff */
[----:B------:R-:W-:Y:S03]  /*04a0*/  BSSY.RECONVERGENT B0, `(.L_x_20) ;  /* 0x000003b000007945 */ /* 0x000fe60003800200 */
[----:B------:R-:W-:Y:S01]  /*04b0*/  UISETP.NE.AND UP0, UPT, UR9, URZ, UPT ;  /* 0x000000ff0900728c */ /* 0x000fe2000bf05270 */
[----:B--2---:R-:W-:Y:S01]  /*04c0*/  FADD R0, R7, -R0 ;  /* 0x8000000007007221 */ /* 0x004fe20000000000 */
[----:B---3--:R-:W-:-:S03]  /*04d0*/  FADD R13, R8, -R13 ;  /* 0x8000000d080d7221 */ /* 0x008fc60000000000 */
[----:B------:R-:W-:Y:S01]  /*04e0*/  FMUL R2, R0, R0 ;  /* 0x0000000000027220 */ /* 0x000fe20000400000 */
[----:B----4-:R-:W-:-:S03]  /*04f0*/  FADD R14, R9, -R14 ;  /* 0x8000000e090e7221 */ /* 0x010fc60000000000 */
[----:B------:R-:W-:Y:S01]  /*0500*/  FFMA R3, R13, R13, R2 ;  /* 0x0000000d0d037223 */ /* 0x000fe20000000002 */
[----:B------:R-:W-:-:S03]  /*0510*/  MOV R2, R15 ;  /* 0x0000000f00027202 */ /* 0x000fc60000000f00 */
[----:B------:R-:W-:Y:S01]  /*0520*/  FFMA R18, R14, R14, R3 ;  /* 0x0000000e0e127223 */ /* 0x000fe20000000003 */
[----:B------:R-:W-:-:S04]  /*0530*/  MOV R3, R16 ;  /* 0x0000001000037202 */ /* 0x000fc80000000f00 */
[----:B------:R-:W-:-:S13]  /*0540*/  FSETP.GEU.AND P0, PT, R18, 9.9999999747524270788e-07, PT ;  /* 0x358637bd1200780b */ /* 0x000fda0003f0e000 */
[----:B------:R-:W-:Y:S05]  /*0550*/  @!P0 BRA `(.L_x_21) ;  /* 0x0000000000bc8947 */ /* 0x000fea0003800000 */
[----:B------:R0:W5:Y:S04]  /*0560*/  LDG.E.CONSTANT R15, desc[UR14][R2.64+-0xc] ;  /* 0xfffff40e020f7981 */ /* 0x000168000c1e9900 */
[----:B------:R0:W5:Y:S04]  /*0570*/  LDG.E.CONSTANT R16, desc[UR14][R2.64+-0x8] ;  /* 0xfffff80e02107981 */ /* 0x000168000c1e9900 */
[----:B------:R0:W5:Y:S01]  /*0580*/  LDG.E.CONSTANT R17, desc[UR14][R2.64+-0x4] ;  /* 0xfffffc0e02117981 */ /* 0x000162000c1e9900 */
[C---:B------:R-:W-:Y:S01]  /*0590*/  FMUL R19, R18.reuse, 16777216 ;  /* 0x4b80000012137820 */ /* 0x040fe20000400000 */
[----:B------:R-:W-:Y:S01]  /*05a0*/  FSETP.GEU.AND P1, PT, |R18|, 1.175494350822287508e-38, PT ;  /* 0x008000001200780b */ /* 0x000fe20003f2e200 */
[----:B------:R-:W-:Y:S03]  /*05b0*/  BSSY.RECONVERGENT B1, `(.L_x_22) ;  /* 0x0000015000017945 */ /* 0x000fe60003800200 */
[----:B------:R-:W-:-:S04]  /*05c0*/  FSEL R19, R19, R18, !P1 ;  /* 0x0000001213137208 */ /* 0x000fc80004800000 */
[----:B------:R-:W-:-:S04]  /*05d0*/  IADD3 R20, PT, PT, R19, -0x800000, RZ ;  /* 0xff80000013147810 */ /* 0x000fc80007ffe0ff */
[----:B------:R-:W-:-:S13]  /*05e0*/  ISETP.GT.U32.AND P0, PT, R20, 0x7effffff, PT ;  /* 0x7effffff1400780c */ /* 0x000fda0003f04070 */
[----:B0-----:R-:W-:Y:S05]  /*05f0*/  @P0 BRA `(.L_x_23) ;  /* 0x00000000003c0947 */ /* 0x001fea0003800000 */
[----:B------:R-:W-:Y:S01]  /*0600*/  LOP3.LUT R20, R19, 0xffffff, RZ, 0xc0, !PT ;  /* 0x00ffffff13147812 */ /* 0x000fe200078ec0ff */
[----:B------:R-:W-:-:S03]  /*0610*/  HFMA2 R25, -RZ, RZ, 1.6875, 0 ;  /* 0x3ec00000ff197431 */ /* 0x000fc600000001ff */
[----:B------:R-:W-:-:S04]  /*0620*/  LOP3.LUT R20, R20, 0x3f000000, RZ, 0xfc, !PT ;  /* 0x3f00000014147812 */ /* 0x000fc800078efcff */
[----:B------:R-:W0:Y:S01]  /*0630*/  MUFU.RSQ R21, R20 ;  /* 0x0000001400157308 */ /* 0x000e220000001400 */
[----:B------:R-:W-:-:S04]  /*0640*/  IADD3 R19, PT, PT, -R19, R20, RZ ;  /* 0x0000001413137210 */ /* 0x000fc80007ffe1ff */
[----:B------:R-:W-:Y:S01]  /*0650*/  @!P1 IADD3 R19, PT, PT, R19, 0xc000000, RZ ;  /* 0x0c00000013139810 */ /* 0x000fe20007ffe0ff */
[----:B0-----:R-:W-:-:S04]  /*0660*/  FMUL R22, R21, R21 ;  /* 0x0000001515167220 */ /* 0x001fc80000400000 */
[----:B------:R-:W-:Y:S01]  /*0670*/  FFMA R23, R21, R21, -R22 ;  /* 0x0000001515177223 */ /* 0x000fe20000000816 */
[----:B------:R-:W-:-:S04]  /*0680*/  FFMA R22, -R20, R22, 1 ;  /* 0x3f80000014167423 */ /* 0x000fc80000000116 */
[----:B------:R-:W-:-:S04]  /*0690*/  FFMA R22, -R20, R23, R22 ;  /* 0x0000001714167223 */ /* 0x000fc80000000116 */
[----:B------:R-:W-:Y:S01]  /*06a0*/  FFMA R24, R22, R25, 0.5 ;  /* 0x3f00000016187423 */ /* 0x000fe20000000019 */
[----:B------:R-:W-:-:S04]  /*06b0*/  FMUL R22, R21, R22 ;  /* 0x0000001615167220 */ /* 0x000fc80000400000 */
[----:B------:R-:W-:-:S05]  /*06c0*/  FFMA R22, R24, R22, R21 ;  /* 0x0000001618167223 */ /* 0x000fca0000000015 */
[----:B------:R-:W-:Y:S01]  /*06d0*/  LEA.HI.SX32 R19, R19, R22, 0x1f ;  /* 0x0000001613137211 */ /* 0x000fe200078ffaff */
[----:B------:R-:W-:Y:S06]  /*06e0*/  BRA `(.L_x_24) ;  /* 0x0000000000047947 */ /* 0x000fec0003800000 */
.L_x_23:
[----:B------:R-:W0:Y:S02]  /*06f0*/  MUFU.RSQ R19, R19 ;  /* 0x0000001300137308 */ /* 0x000e240000001400 */
.L_x_24:
[----:B------:R-:W-:Y:S05]  /*0700*/  BSYNC.RECONVERGENT B1 ;  /* 0x0000000000017941 */ /* 0x000fea0003800200 */
.L_x_22:
[-C--:B0-----:R-:W-:Y:S01]  /*0710*/  FMUL R0, R0, R19.reuse ;  /* 0x0000001300007220 */ /* 0x081fe20000400000 */
[-C--:B------:R-:W-:Y:S01]  /*0720*/  FMUL R13, R13, R19.reuse ;  /* 0x000000130d0d7220 */ /* 0x080fe20000400000 */
[----:B------:R-:W-:Y:S02]  /*0730*/  FMUL R14, R14, R19 ;  /* 0x000000130e0e7220 */ /* 0x000fe40000400000 */
[----:B-----5:R-:W-:-:S04]  /*0740*/  FMUL R21, R17, R0 ;  /* 0x0000000011157220 */ /* 0x020fc80000400000 */
[----:B------:R-:W-:-:S04]  /*0750*/  FFMA R0, R16, R13, R21 ;  /* 0x0000000d10007223 */ /* 0x000fc80000000015 */
[----:B------:R-:W-:-:S05]  /*0760*/  FFMA R0, R15, R14, R0 ;  /* 0x0000000e0f007223 */ /* 0x000fca0000000000 */
[----:B------:R-:W-:-:S13]  /*0770*/  FSETP.GT.AND P0, PT, R0, 0.10000000149011611938, PT ;  /* 0x3dcccccd0000780b */ /* 0x000fda0003f04000 */
[----:B------:R-:W-:Y:S05]  /*0780*/  @!P0 BRA `(.L_x_21) ;  /* 0x0000000000308947 */ /* 0x000fea0003800000 */
[----:B------:R-:W-:Y:S01]  /*0790*/  FADD R18, R18, 1 ;  /* 0x3f80000012127421 */ /* 0x000fe20000000000 */
[----:B------:R-:W-:Y:S01]  /*07a0*/  MOV R13, 0x4b800000 ;  /* 0x4b800000000d7802 */ /* 0x000fe20000000f00 */
[----:B------:R-:W-:-:S03]  /*07b0*/  FMUL R0, R0, 5 ;  /* 0x40a0000000007820 */ /* 0x000fc60000400000 */
[----:B------:R-:W-:-:S04]  /*07c0*/  FSETP.GEU.AND P0, PT, |R18|, 1.175494350822287508e-38, PT ;  /* 0x008000001200780b */ /* 0x000fc80003f0e200 */
[----:B------:R-:W-:-:S09]  /*07d0*/  FSEL R13, R13, 1, !P0 ;  /* 0x3f8000000d0d7808 */ /* 0x000fd20004000000 */
[----:B------:R-:W-:-:S06]  /*07e0*/  @!P0 FMUL R18, R18, 16777216 ;  /* 0x4b80000012128820 */ /* 0x000fcc0000400000 */
[----:B------:R-:W0:Y:S02]  /*07f0*/  MUFU.RCP R18, R18 ;  /* 0x0000001200127308 */ /* 0x000e240000001000 */
[----:B0-----:R-:W-:-:S04]  /*0800*/  FMUL R13, R18, R13 ;  /* 0x0000000d120d7220 */ /* 0x001fc80000400000 */
[----:B------:R-:W-:-:S04]  /*0810*/  FFMA R0, R0, R13, RZ ;  /* 0x0000000d00007223 */ /* 0x000fc800000000ff */
[-C--:B------:R-:W-:Y:S01]  /*0820*/  FFMA R12, R15, R0.reuse, R12 ;  /* 0x000000000f0c7223 */ /* 0x080fe2000000000c */
[-C--:B------:R-:W-:Y:S01]  /*0830*/  FFMA R11, R16, R0.reuse, R11 ;  /* 0x00000000100b7223 */ /* 0x080fe2000000000b */
[----:B------:R-:W-:-:S07]  /*0840*/  FFMA R10, R17, R0, R10 ;  /* 0x00000000110a7223 */ /* 0x000fce000000000a */
.L_x_21:
[----:B------:R-:W-:Y:S05]  /*0850*/  BSYNC.RECONVERGENT B0 ;  /* 0x0000000000007941 */ /* 0x000fea0003800200 */
.L_x_20:
[----:B------:R-:W2:Y:S04]  /*0860*/  LDG.E.CONSTANT R0, desc[UR14][R4.64+0x8] ;  /* 0x0000080e04007981 */ /* 0x000ea8000c1e9900 */
[----:B------:R-:W3:Y:S04]  /*0870*/  LDG.E.CONSTANT R13, desc[UR14][R4.64+0x4] ;  /* 0x0000040e040d7981 */ /* 0x000ee8000c1e9900 */
[----:B------:R-:W4:Y:S01]  /*0880*/  LDG.E.CONSTANT R14, desc[UR14][R4.64] ;  /* 0x0000000e040e7981 */ /* 0x000f22000c1e9900 */
[----:B------:R-:W-:Y:S01]  /*0890*/  BSSY.RECONVERGENT B0, `(.L_x_25) ;  /* 0x0000037000007945 */ /* 0x000fe20003800200 */
[----:B--2---:R-:W-:Y:S01]  /*08a0*/  FADD R0, R7, -R0 ;  /* 0x8000000007007221 */ /* 0x004fe20000000000 */
[----:B---3--:R-:W-:-:S03]  /*08b0*/  FADD R13, R8, -R13 ;  /* 0x8000000d080d7221 */ /* 0x008fc60000000000 */
[----:B------:R-:W-:Y:S01]  /*08c0*/  FMUL R16, R0, R0 ;  /* 0x0000000000107220 */ /* 0x000fe20000400000 */
[----:B----4-:R-:W-:-:S03]  /*08d0*/  FADD R14, R9, -R14 ;  /* 0x8000000e090e7221 */ /* 0x010fc60000000000 */
[----:B------:R-:W-:-:S04]  /*08e0*/  FFMA R15, R13, R13, R16 ;  /* 0x0000000d0d0f7223 */ /* 0x000fc80000000010 */
[----:B------:R-:W-:-:S05]  /*08f0*/  FFMA R18, R14, R14, R15 ;  /* 0x0000000e0e127223 */ /* 0x000fca000000000f */
        /* <DEDUP_REMOVED lines=10> */
[----:B------:R-:W-:-:S13]  /*09a0*/  ISETP.GE.U32.AND P0, PT, R20, 0x7f000000, PT ;  /* 0x7f0000001400780c */ /* 0x000fda0003f06070 */
[----:B------:R0:W1:Y:S01]  /*09b0*/  @P0 MUFU.RSQ R21, R19 ;  /* 0x0000001300150308 */ /* 0x0000620000001400 */
[----:B------:R-:W-:Y:S05]  /*09c0*/  @P0 BRA `(.L_x_28) ;  /* 0x0000000000380947 */ /* 0x000fea0003800000 */
[----:B------:R-:W-:Y:S01]  /*09d0*/  LOP3.LUT R20, R19, 0xffffff, RZ, 0xc0, !PT ;  /* 0x00ffffff13147812 */ /* 0x000fe200078ec0ff */
[----:B------:R-:W-:-:S03]  /*09e0*/  HFMA2 R25, -RZ, RZ, 1.6875, 0 ;  /* 0x3ec00000ff197431 */ /* 0x000fc600000001ff */
[----:B------:R-:W-:-:S04]  /*09f0*/  LOP3.LUT R20, R20, 0x3f000000, RZ, 0xfc, !PT ;  /* 0x3f00000014147812 */ /* 0x000fc800078efcff */
[----:B-1----:R-:W1:Y:S01]  /*0a00*/  MUFU.RSQ R21, R20 ;  /* 0x0000001400157308 */ /* 0x002e620000001400 */
[----:B0-----:R-:W-:-:S04]  /*0a10*/  IADD3 R19, PT, PT, -R19, R20, RZ ;  /* 0x0000001413137210 */ /* 0x001fc80007ffe1ff */
[----:B------:R-:W-:Y:S01]  /*0a20*/  @!P1 IADD3 R19, PT, PT, R19, 0xc000000, RZ ;  /* 0x0c00000013139810 */ /* 0x000fe20007ffe0ff */
[----:B-1----:R-:W-:-:S04]  /*0a30*/  FMUL R22, R21, R21 ;  /* 0x0000001515167220 */ /* 0x002fc80000400000 */
[----:B------:R-:W-:Y:S01]  /*0a40*/  FFMA R23, R21, R21, -R22 ;  /* 0x0000001515177223 */ /* 0x000fe20000000816 */
[----:B------:R-:W-:-:S04]  /*0a50*/  FFMA R22, -R20, R22, 1 ;  /* 0x3f80000014167423 */ /* 0x000fc80000000116 */
[----:B------:R-:W-:-:S04]  /*0a60*/  FFMA R22, -R20, R23, R22 ;  /* 0x0000001714167223 */ /* 0x000fc80000000116 */
[----:B------:R-:W-:Y:S01]  /*0a70*/  FFMA R24, R22, R25, 0.5 ;  /* 0x3f00000016187423 */ /* 0x000fe20000000019 */
[----:B------:R-:W-:-:S04]  /*0a80*/  FMUL R22, R21, R22 ;  /* 0x0000001615167220 */ /* 0x000fc80000400000 */
[----:B------:R-:W-:-:S05]  /*0a90*/  FFMA R22, R24, R22, R21 ;  /* 0x0000001618167223 */ /* 0x000fca0000000015 */
[----:B------:R-:W-:-:S07]  /*0aa0*/  LEA.HI.SX32 R21, R19, R22, 0x1f ;  /* 0x0000001613157211 */ /* 0x000fce00078ffaff */
.L_x_28:
[----:B------:R-:W-:Y:S05]  /*0ab0*/  BSYNC.RECONVERGENT B1 ;  /* 0x0000000000017941 */ /* 0x000fea0003800200 */
.L_x_27:
[-C--:B-1----:R-:W-:Y:S01]  /*0ac0*/  FMUL R0, R0, R21.reuse ;  /* 0x0000001500007220 */ /* 0x082fe20000400000 */
[-C--:B------:R-:W-:Y:S01]  /*0ad0*/  FMUL R13, R13, R21.reuse ;  /* 0x000000150d0d7220 */ /* 0x080fe20000400000 */
[----:B------:R-:W-:Y:S02]  /*0ae0*/  FMUL R14, R14, R21 ;  /* 0x000000150e0e7220 */ /* 0x000fe40000400000 */
[----:B0----5:R-:W-:-:S04]  /*0af0*/  FMUL R19, R17, R0 ;  /* 0x0000000011137220 */ /* 0x021fc80000400000 */
        /* <DEDUP_REMOVED lines=16> */
.L_x_26:
[----:B------:R-:W-:Y:S05]  /*0c00*/  BSYNC.RECONVERGENT B0 ;  /* 0x0000000000007941 */ /* 0x000fea0003800200 */
.L_x_25:
[----:B------:R-:W-:Y:S02]  /*0c10*/  IADD3 R4, P0, PT, R4, 0x18, RZ ;  /* 0x0000001804047810 */ /* 0x000fe40007f1e0ff */
[----:B------:R-:W-:Y:S02]  /*0c20*/  IADD3 R15, P1, PT, R2, 0x18, RZ ;  /* 0x00000018020f7810 */ /* 0x000fe40007f3e0ff */
[----:B------:R-:W-:Y:S02]  /*0c30*/  IADD3.X R5, PT, PT, RZ, R5, RZ, P0, !PT ;  /* 0x00000005ff057210 */ /* 0x000fe400007fe4ff */
[----:B------:R-:W-:Y:S01]  /*0c40*/  IADD3.X R16, PT, PT, RZ, R3, RZ, P1, !PT ;  /* 0x00000003ff107210 */ /* 0x000fe20000ffe4ff */
[----:B------:R-:W-:Y:S08]  /*0c50*/  BRA.U UP0, `(.L_x_29) ;  /* 0xfffffff900007547 */ /* 0x000ff0000b83ffff */
[----:B------:R-:W-:-:S05]  /*0c60*/  UMOV UR5, URZ ;  /* 0x000000ff00057c82 */ /* 0x000fca0008000000 */
.L_x_19:
[----:B------:R-:W0:Y:S02]  /*0c70*/  LDCU UR6, c[0x0][0x3a0] ;  /* 0x00007400ff0677ac */ /* 0x000e240008000800 */
[----:B0-----:R-:W-:-:S04]  /*0c80*/  ULOP3.LUT UR6, UR6, 0x1, URZ, 0xc0, !UPT ;  /* 0x0000000106067892 */ /* 0x001fc8000f8ec0ff */
[----:B------:R-:W-:-:S09]  /*0c90*/  UISETP.NE.U32.AND UP0, UPT, UR6, 0x1, UPT ;  /* 0x000000010600788c */ /* 0x000fd2000bf05070 */
[----:B------:R-:W-:Y:S05]  /*0ca0*/  BRA.U UP0, `(.L_x_18) ;  /* 0x00000005001c7547 */ /* 0x000fea000b800000 */
[----:B------:R-:W0:Y:S01]  /*0cb0*/  LDCU.128 UR8, c[0x0][0x390] ;  /* 0x00007200ff0877ac */ /* 0x000e220008000c00 */
[----:B------:R-:W-:Y:S02]  /*0cc0*/  UIMAD UR12, UR5, 0xc, URZ ;  /* 0x0000000c050c78a4 */ /* 0x000fe4000f8e02ff */
[----:B0-----:R-:W-:-:S04]  /*0cd0*/  UIMAD.WIDE.U32 UR6, UR4, 0xc, UR8 ;  /* 0x0000000c040678a5 */ /* 0x001fc8000f8e0008 */
[----:B------:R-:W-:Y:S02]  /*0ce0*/  UIADD3 UR8, UPT, UPT, UR7, UR12, URZ ;  /* 0x0000000c07087290 */ /* 0x000fe4000fffe0ff */
[----:B------:R-:W-:Y:S02]  /*0cf0*/  MOV R3, UR7 ;  /* 0x0000000700037c02 */ /* 0x000fe40008000f00 */
[----:B------:R-:W-:Y:S02]  /*0d00*/  MOV R2, UR6 ;  /* 0x0000000600027c02 */ /* 0x000fe40008000f00 */
[----:B------:R-:W-:-:S05]  /*0d10*/  MOV R3, UR8 ;  /* 0x0000000800037c02 */ /* 0x000fca0008000f00 */
[----:B------:R-:W2:Y:S04]  /*0d20*/  LDG.E.CONSTANT R4, desc[UR14][R2.64+0x8] ;  /* 0x0000080e02047981 */ /* 0x000ea8000c1e9900 */
[----:B------:R-:W3:Y:S04]  /*0d30*/  LDG.E.CONSTANT R5, desc[UR14][R2.64+0x4] ;  /* 0x0000040e02057981 */ /* 0x000ee8000c1e9900 */
[----:B------:R-:W4:Y:S01]  /*0d40*/  LDG.E.CONSTANT R0, desc[UR14][R2.64] ;  /* 0x0000000e02007981 */ /* 0x000f22000c1e9900 */
[----:B------:R-:W-:Y:S01]  /*0d50*/  UIMAD.WIDE.U32 UR6, UR4, 0xc, UR10 ;  /* 0x0000000c040678a5 */ /* 0x000fe2000f8e000a */
[----:B------:R-:W-:Y:S03]  /*0d60*/  BSSY.RECONVERGENT B0, `(.L_x_18) ;  /* 0x000003b000007945 */ /* 0x000fe60003800200 */
[----:B------:R-:W-:-:S02]  /*0d70*/  UIADD3 UR12, UPT, UPT, UR12, UR7, URZ ;  /* 0x000000070c0c7290 */ /* 0x000fc4000fffe0ff */
[----:B------:R-:W-:Y:S02]  /*0d80*/  MOV R15, UR7 ;  /* 0x00000007000f7c02 */ /* 0x000fe40008000f00 */
[----:B------:R-:W-:Y:S02]  /*0d90*/  MOV R14, UR6 ;  /* 0x00000006000e7c02 */ /* 0x000fe40008000f00 */
[----:B------:R-:W-:Y:S01]  /*0da0*/  MOV R15, UR12 ;  /* 0x0000000c000f7c02 */ /* 0x000fe20008000f00 */
        /* <DEDUP_REMOVED lines=19> */
[----:B-1----:R-:W-:Y:S01]  /*0ee0*/  LOP3.LUT R4, R19, 0xffffff, RZ, 0xc0, !PT ;  /* 0x00ffffff13047812 */ /* 0x002fe200078ec0ff */
[----:B------:R-:W-:-:S03]  /*0ef0*/  HFMA2 R18, -RZ, RZ, 1.6875, 0 ;  /* 0x3ec00000ff127431 */ /* 0x000fc600000001ff */
[----:B------:R-:W-:-:S04]  /*0f00*/  LOP3.LUT R4, R4, 0x3f000000, RZ, 0xfc, !PT ;  /* 0x3f00000004047812 */ /* 0x000fc800078efcff */
[----:B0-----:R-:W0:Y:S02]  /*0f10*/  MUFU.RSQ R14, R4 ;  /* 0x00000004000e7308 */ /* 0x001e240000001400 */
[----:B0-----:R-:W-:-:S04]  /*0f20*/  FMUL R13, R14, R14 ;  /* 0x0000000e0e0d7220 */ /* 0x001fc80000400000 */
[----:B------:R-:W-:Y:S01]  /*0f30*/  FFMA R15, R14, R14, -R13 ;  /* 0x0000000e0e0f7223 */ /* 0x000fe2000000080d */
[----:B------:R-:W-:Y:S01]  /*0f40*/  FFMA R16, -R4, R13, 1 ;  /* 0x3f80000004107423 */ /* 0x000fe2000000010d */
[----:B------:R-:W-:-:S03]  /*0f50*/  IADD3 R13, PT, PT, -R19, R4, RZ ;  /* 0x00000004130d7210 */ /* 0x000fc60007ffe1ff */
[----:B------:R-:W-:Y:S01]  /*0f60*/  FFMA R15, -R4, R15, R16 ;  /* 0x0000000f040f7223 */ /* 0x000fe20000000110 */
[----:B------:R-:W-:-:S03]  /*0f70*/  @!P0 IADD3 R13, PT, PT, R13, 0xc000000, RZ ;  /* 0x0c0000000d0d8810 */ /* 0x000fc60007ffe0ff */
[----:B------:R-:W-:Y:S01]  /*0f80*/  FFMA R17, R15, R18, 0.5 ;  /* 0x3f0000000f117423 */ /* 0x000fe20000000012 */
[----:B------:R-:W-:-:S04]  /*0f90*/  FMUL R15, R14, R15 ;  /* 0x0000000f0e0f7220 */ /* 0x000fc80000400000 */
[----:B------:R-:W-:-:S05]  /*0fa0*/  FFMA R14, R17, R15, R14 ;  /* 0x0000000f110e7223 */ /* 0x000fca000000000e */
[----:B------:R-:W-:-:S07]  /*0fb0*/  LEA.HI.SX32 R4, R13, R14, 0x1f ;  /* 0x0000000e0d047211 */ /* 0x000fce00078ffaff */
.L_x_32:
[----:B------:R-:W-:Y:S05]  /*0fc0*/  BSYNC.RECONVERGENT B1 ;  /* 0x0000000000017941 */ /* 0x000fea0003800200 */
.L_x_31:
[-C--:B01----:R-:W-:Y:S01]  /*0fd0*/  FMUL R14, R7, R4.reuse ;  /* 0x00000004070e7220 */ /* 0x083fe20000400000 */
        /* <DEDUP_REMOVED lines=19> */
.L_x_30:
[----:B------:R-:W-:Y:S05]  /*1110*/  BSYNC.RECONVERGENT B0 ;  /* 0x0000000000007941 */ /* 0x000fea0003800200 */
.L_x_18:
[----:B------:R-:W0:Y:S01]  /*1120*/  LDC.64 R2, c[0x0][0x380] ;  /* 0x0000e000ff027b82 */ /* 0x000e220000000a00 */
[----:B------:R-:W-:Y:S01]  /*1130*/  LEA R5, R6, R6, 0x1 ;  /* 0x0000000606057211 */ /* 0x000fe200078e08ff */
[----:B------:R-:W1:Y:S04]  /*1140*/  LDCU UR6, c[0x0][0x3a4] ;  /* 0x00007480ff0677ac */ /* 0x000e680008000800 */
[----:B0-----:R-:W-:-:S05]  /*1150*/  IMAD.WIDE R2, R5, 0x4, R2 ;  /* 0x0000000405027825 */ /* 0x001fca00078e0202 */
[----:B------:R-:W2:Y:S04]  /*1160*/  LDG.E R5, desc[UR14][R2.64] ;  /* 0x0000000e02057981 */ /* 0x000ea8000c1e1900 */
[----:B------:R-:W3:Y:S04]  /*1170*/  LDG.E R0, desc[UR14][R2.64+0x4] ;  /* 0x0000040e02007981 */ /* 0x000ee8000c1e1900 */
[----:B------:R-:W4:Y:S01]  /*1180*/  LDG.E R7, desc[UR14][R2.64+0x8] ;  /* 0x0000080e02077981 */ /* 0x000f22000c1e1900 */
[----:B--2---:R-:W-:Y:S01]  /*1190*/  FADD R5, R5, R12 ;  /* 0x0000000c05057221 */ /* 0x004fe20000000000 */
[----:B---3--:R-:W-:-:S04]  /*11a0*/  FADD R0, R0, R11 ;  /* 0x0000000b00007221 */ /* 0x008fc80000000000 */
[----:B------:R-:W-:Y:S01]  /*11b0*/  FMNMX R5, R5, -10, !PT ;  /* 0xc120000005057809 */ /* 0x000fe20007800000 */
[----:B----4-:R-:W-:Y:S01]  /*11c0*/  FADD R7, R7, R10 ;  /* 0x0000000a07077221 */ /* 0x010fe20000000000 */
[----:B------:R-:W-:Y:S02]  /*11d0*/  FMNMX R0, R0, -10, !PT ;  /* 0xc120000000007809 */ /* 0x000fe40007800000 */
[----:B------:R-:W-:Y:S02]  /*11e0*/  FMNMX R5, R5, 10, PT ;  /* 0x4120000005057809 */ /* 0x000fe40003800000 */
[----:B------:R-:W-:Y:S02]  /*11f0*/  FMNMX R7, R7, -10, !PT ;  /* 0xc120000007077809 */ /* 0x000fe40007800000 */
[----:B------:R-:W-:Y:S01]  /*1200*/  FMNMX R0, R0, 10, PT ;  /* 0x4120000000007809 */ /* 0x000fe20003800000 */
[----:B-1----:R-:W-:Y:S01]  /*1210*/  FMUL R5, R5, UR6 ;  /* 0x0000000605057c20 */ /* 0x002fe20008400000 */
[----:B------:R-:W-:-:S03]  /*1220*/  FMNMX R4, R7, 10, PT ;  /* 0x4120000007047809 */ /* 0x000fc60003800000 */
[----:B------:R-:W-:Y:S01]  /*1230*/  FMUL R7, R0, UR6 ;  /* 0x0000000600077c20 */ /* 0x000fe20008400000 */
[----:B------:R-:W-:Y:S01]  /*1240*/  STG.E desc[UR14][R2.64], R5 ;  /* 0x0000000502007986 */ /* 0x000fe2000c10190e */
[----:B------:R-:W-:-:S03]  /*1250*/  FMUL R9, R4, UR6 ;  /* 0x0000000604097c20 */ /* 0x000fc60008400000 */
[----:B------:R-:W-:Y:S04]  /*1260*/  STG.E desc[UR14][R2.64+0x4], R7 ;  /* 0x0000040702007986 */ /* 0x000fe8000c10190e */
[----:B------:R-:W-:Y:S01]  /*1270*/  STG.E desc[UR14][R2.64+0x8], R9 ;  /* 0x0000080902007986 */ /* 0x000fe2000c10190e */
[----:B------:R-:W-:Y:S05]  /*1280*/  EXIT ;  /* 0x000000000000794d */ /* 0x000fea0003800000 */
.L_x_33:
        /* <DEDUP_REMOVED lines=15> */
.L_x_261:


//--------------------- .text._Z23addBuoyancyForcesKernelPfPKfPKhf --------------------------
	.section	.text._Z23addBuoyancyForcesKernelPfPKfPKhf,"ax",@progbits
	.align	128
        .global         _Z23addBuoyancyForcesKernelPfPKfPKhf
        .type           _Z23addBuoyancyForcesKernelPfPKfPKhf,@function
        .size           _Z23addBuoyancyForcesKernelPfPKfPKhf,(.L_x_253 - _Z23addBuoyancyForcesKernelPfPKfPKhf)
        .other          _Z23addBuoyancyForcesKernelPfPKfPKhf,@"STO_CUDA_ENTRY STV_DEFAULT"
_Z23addBuoyancyForcesKernelPfPKfPKhf:
.text._Z23addBuoyancyForcesKernelPfPKfPKhf:
        /* <DEDUP_REMOVED lines=28> */
[----:B------:R-:W-:-:S04]  /*01c0*/  @P0 IMAD R3, R2, 0x3, RZ ;  /* 0x0000000302030824 */ /* 0x000fc800078e02ff */
[----:B0-----:R-:W-:-:S05]  /*01d0*/  @P0 IMAD.WIDE R4, R3, 0x4, R4 ;  /* 0x0000000403040825 */ /* 0x001fca00078e0204 */
[----:B------:R0:W-:Y:S04]  /*01e0*/  @P0 STG.E desc[UR6][R4.64], RZ ;  /* 0x000000ff04000986 */ /* 0x0001e8000c101906 */
[----:B------:R0:W-:Y:S04]  /*01f0*/  @P0 STG.E desc[UR6][R4.64+0x4], RZ ;  /* 0x000004ff04000986 */ /* 0x0001e8000c101906 */
[----:B------:R0:W-:Y:S01]  /*0200*/  @P0 STG.E desc[UR6][R4.64+0x8], RZ ;  /* 0x000008ff04000986 */ /* 0x0001e2000c101906 */
[----:B------:R-:W-:Y:S05]  /*0210*/  @P0 EXIT ;  /* 0x000000000000094d */ /* 0x000fea0003800000 */
[----:B------:R-:W1:Y:S01]  /*0220*/  LDC.64 R6, c[0x0][0x388] ;  /* 0x0000e200ff067b82 */ /* 0x000e620000000a00 */
[----:B------:R-:W2:Y:S01]  /*0230*/  LDCU UR4, c[0x3][0x28] ;  /* 0x00c00500ff0477ac */ /* 0x000ea20008000800 */
[----:B-1----:R-:W-:-:S05]  /*0240*/  IMAD.WIDE R6, R2, 0x4, R6 ;  /* 0x0000000402067825 */ /* 0x002fca00078e0206 */
[----:B------:R-:W2:Y:S01]  /*0250*/  LDG.E.CONSTANT R14, desc[UR6][R6.64] ;  /* 0x00000006060e7981 */ /* 0x000ea2000c1e9900 */
[----:B------:R-:W-:Y:S01]  /*0260*/  BSSY.RECONVERGENT B0, `(.L_x_34) ;  /* 0x0000080000007945 */ /* 0x000fe20003800200 */
[----:B--2---:R-:W-:-:S05]  /*0270*/  FADD R14, R14, -UR4 ;  /* 0x800000040e0e7e21 */ /* 0x004fca0008000000 */
[----:B------:R-:W-:-:S13]  /*0280*/  FSETP.GT.AND P0, PT, R14, 2, PT ;  /* 0x400000000e00780b */ /* 0x000fda0003f04000 */
[----:B------:R-:W-:Y:S05]  /*0290*/  @!P0 BRA `(.L_x_35) ;  /* 0x0000000400f08947 */ /* 0x000fea0003800000 */
[----:B------:R-:W0:Y:S01]  /*02a0*/  LDC R15, c[0x3][0x40] ;  /* 0x00c01000ff0f7b82 */ /* 0x000e220000000800 */
[----:B------:R-:W1:Y:S01]  /*02b0*/  LDCU UR4, c[0x3][0x34] ;  /* 0x00c00680ff0477ac */ /* 0x000e620008000800 */
[----:B------:R-:W-:Y:S01]  /*02c0*/  BSSY.RECONVERGENT B1, `(.L_x_36) ;  /* 0x0000013000017945 */ /* 0x000fe20003800200 */
[----:B------:R-:W2:Y:S01]  /*02d0*/  LDCU.64 UR8, c[0x3][0x38] ;  /* 0x00c00700ff0877ac */ /* 0x000ea20008000a00 */
[----:B0-----:R-:W0:Y:S01]  /*02e0*/  MUFU.RCP R4, R15 ;  /* 0x0000000f00047308 */ /* 0x001e220000001000 */
[----:B-1----:R-:W-:-:S04]  /*02f0*/  FMUL R3, R15, -UR4 ;  /* 0x800000040f037c20 */ /* 0x002fc80008400000 */
[----:B------:R-:W-:-:S04]  /*0300*/  FMUL R3, R14, R3 ;  /* 0x000000030e037220 */ /* 0x000fc80000400000 */
[----:B--2---:R-:W-:-:S04]  /*0310*/  FMUL R0, R3, UR8 ;  /* 0x0000000803007c20 */ /* 0x004fc80008400000 */
[----:B------:R-:W-:-:S04]  /*0320*/  FMUL R0, R0, UR9 ;  /* 0x0000000900007c20 */ /* 0x000fc80008400000 */
        /* <DEDUP_REMOVED lines=8> */
[----:B------:R-:W-:Y:S01]  /*03b0*/  MOV R16, 0x3e0 ;  /* 0x000003e000107802 */ /* 0x000fe20000000f00 */
[----:B0-----:R-:W-:-:S07]  /*03c0*/  IMAD.U32 R3, RZ, RZ, UR4 ;  /* 0x00000004ff037e24 */ /* 0x001fce000f8e00ff */
[----:B------:R-:W-:Y:S05]  /*03d0*/  CALL.REL.NOINC `($__internal_1_$__cuda_sm3x_div_rn_noftz_f32_slowpath) ;  /* 0x0000000400f07944 */ /* 0x000fea0003c00000 */
[----:B------:R-:W-:-:S07]  /*03e0*/  IMAD.MOV.U32 R3, RZ, RZ, R0 ;  /* 0x000000ffff037224 */ /* 0x000fce00078e0000 */
.L_x_37:
[----:B------:R-:W-:Y:S05]  /*03f0*/  BSYNC.RECONVERGENT B1 ;  /* 0x0000000000017941 */ /* 0x000fea0003800200 */
.L_x_36:
[----:B------:R-:W0:Y:S01]  /*0400*/  LDC.64 R4, c[0x0][0x380] ;  /* 0x0000e000ff047b82 */ /* 0x000e220000000a00 */
[----:B------:R-:W-:Y:S01]  /*0410*/  IMAD R15, R2, 0x3, RZ ;  /* 0x00000003020f7824 */ /* 0x000fe200078e02ff */
[----:B------:R-:W1:Y:S03]  /*0420*/  LDCU UR4, c[0x0][0x398] ;  /* 0x00007300ff0477ac */ /* 0x000e660008000800 */
[----:B0-----:R-:W-:-:S05]  /*0430*/  IMAD.WIDE R4, R15, 0x4, R4 ;  /* 0x000000040f047825 */ /* 0x001fca00078e0204 */
[----:B------:R-:W1:Y:S01]  /*0440*/  LDG.E R0, desc[UR6][R4.64+0x4] ;  /* 0x0000040604007981 */ /* 0x000e62000c1e1900 */
[----:B------:R-:W-:Y:S02]  /*0450*/  FMNMX R3, R3, -20, !PT ;  /* 0xc1a0000003037809 */ /* 0x000fe40007800000 */
[----:B------:R-:W-:Y:S02]  /*0460*/  FSETP.GT.AND P0, PT, R14, 20, PT ;  /* 0x41a000000e00780b */ /* 0x000fe40003f04000 */
[----:B------:R-:W-:-:S05]  /*0470*/  FMNMX R3, R3, 20, PT ;  /* 0x41a0000003037809 */ /* 0x000fca0003800000 */
[----:B-1----:R-:W-:-:S05]  /*0480*/  FFMA R3, R3, UR4, R0 ;  /* 0x0000000403037c23 */ /* 0x002fca0008000000 */
[----:B------:R1:W-:Y:S01]  /*0490*/  STG.E desc[UR6][R4.64+0x4], R3 ;  /* 0x0000040304007986 */ /* 0x0003e2000c101906 */
[----:B------:R-:W-:Y:S05]  /*04a0*/  @!P0 BRA `(.L_x_35) ;  /* 0x00000004006c8947 */ /* 0x000fea0003800000 */
[----:B------:R-:W0:Y:S01]  /*04b0*/  LDCU UR4, c[0x3][URZ] ;  /* 0x00c00000ff0477ac */ /* 0x000e220008000800 */
[----:B------:R-:W-:Y:S01]  /*04c0*/  BSSY.RECONVERGENT B1, `(.L_x_38) ;  /* 0x0000020000017945 */ /* 0x000fe20003800200 */
[----:B------:R-:W-:Y:S01]  /*04d0*/  FMUL R14, R14, 0.00019999999494757503271 ;  /* 0x3951b7170e0e7820 */ /* 0x000fe20000400000 */
[----:B------:R-:W-:Y:S01]  /*04e0*/  IMAD.MOV.U32 R15, RZ, RZ, RZ ;  /* 0x000000ffff0f7224 */ /* 0x000fe200078e00ff */
[----:B0-----:R-:W-:-:S06]  /*04f0*/  UIADD3 UR4, UPT, UPT, UR4, -0x1, URZ ;  /* 0xffffffff04047890 */ /* 0x001fcc000fffe0ff */
[----:B------:R-:W-:-:S04]  /*0500*/  ISETP.GE.AND P0, PT, R11, UR4, PT ;  /* 0x000000040b007c0c */ /* 0x000fc8000bf06270 */
[----:B------:R-:W-:-:S13]  /*0510*/  ISETP.LT.OR P0, PT, R11, 0x1, P0 ;  /* 0x000000010b00780c */ /* 0x000fda0000701670 */
[----:B------:R-:W-:Y:S05]  /*0520*/  @P0 BRA `(.L_x_39) ;  /* 0x0000000000640947 */ /* 0x000fea0003800000 */
[----:B------:R-:W2:Y:S02]  /*0530*/  LDG.E.U8.CONSTANT R0, desc[UR6][R8.64+-0x1] ;  /* 0xffffff0608007981 */ /* 0x000ea4000c1e9100 */
[----:B--2---:R-:W-:-:S13]  /*0540*/  ISETP.NE.AND P0, PT, R0, RZ, PT ;  /* 0x000000ff0000720c */ /* 0x004fda0003f05270 */
[----:B------:R-:W-:Y:S05]  /*0550*/  @P0 BRA `(.L_x_39) ;  /* 0x0000000000580947 */ /* 0x000fea0003800000 */
[----:B------:R-:W2:Y:S02]  /*0560*/  LDG.E.U8.CONSTANT R8, desc[UR6][R8.64+0x1] ;  /* 0x0000010608087981 */ /* 0x000ea4000c1e9100 */
[----:B--2---:R-:W-:-:S13]  /*0570*/  ISETP.NE.AND P0, PT, R8, RZ, PT ;  /* 0x000000ff0800720c */ /* 0x004fda0003f05270 */
[----:B------:R-:W-:Y:S05]  /*0580*/  @P0 BRA `(.L_x_39) ;  /* 0x00000000004c0947 */ /* 0x000fea0003800000 */
[----:B------:R-:W2:Y:S01]  /*0590*/  LDG.E.CONSTANT R0, desc[UR6][R6.64+0x4] ;  /* 0x0000040606007981 */ /* 0x000ea2000c1e9900 */
[----:B------:R-:W0:Y:S03]  /*05a0*/  LDC R9, c[0x3][0xc] ;  /* 0x00c00300ff097b82 */ /* 0x000e260000000800 */
[----:B-1----:R-:W2:Y:S01]  /*05b0*/  LDG.E.CONSTANT R3, desc[UR6][R6.64+-0x4] ;  /* 0xfffffc0606037981 */ /* 0x002ea2000c1e9900 */
[----:B------:R-:W-:Y:S01]  /*05c0*/  BSSY.RECONVERGENT B2, `(.L_x_39) ;  /* 0x000000f000027945 */ /* 0x000fe20003800200 */
[----:B0-----:R-:W-:-:S04]  /*05d0*/  FADD R9, R9, R9 ;  /* 0x0000000909097221 */ /* 0x001fc80000000000 */
[----:B------:R-:W0:Y:S02]  /*05e0*/  MUFU.RCP R8, R9 ;  /* 0x0000000900087308 */ /* 0x000e240000001000 */
[----:B0-----:R-:W-:-:S04]  /*05f0*/  FFMA R15, -R9, R8, 1 ;  /* 0x3f800000090f7423 */ /* 0x001fc80000000108 */
[----:B------:R-:W-:Y:S01]  /*0600*/  FFMA R15, R8, R15, R8 ;  /* 0x0000000f080f7223 */ /* 0x000fe20000000008 */
[----:B--2---:R-:W-:-:S04]  /*0610*/  FADD R0, R0, -R3 ;  /* 0x8000000300007221 */ /* 0x004fc80000000000 */
[----:B------:R-:W0:Y:S01]  /*0620*/  FCHK P0, R0, R9 ;  /* 0x0000000900007302 */ /* 0x000e220000000000 */
[----:B------:R-:W-:-:S04]  /*0630*/  FFMA R8, R0, R15, RZ ;  /* 0x0000000f00087223 */ /* 0x000fc800000000ff */
[----:B------:R-:W-:-:S04]  /*0640*/  FFMA R3, -R9, R8, R0 ;  /* 0x0000000809037223 */ /* 0x000fc80000000100 */
[----:B------:R-:W-:Y:S01]  /*0650*/  FFMA R15, R15, R3, R8 ;  /* 0x000000030f0f7223 */ /* 0x000fe20000000008 */
[----:B0-----:R-:W-:Y:S06]  /*0660*/  @!P0 BRA `(.L_x_40) ;  /* 0x0000000000108947 */ /* 0x001fec0003800000 */
[----:B------:R-:W-:Y:S02]  /*0670*/  MOV R3, R9 ;  /* 0x0000000900037202 */ /* 0x000fe40000000f00 */
[----:B------:R-:W-:-:S07]  /*0680*/  MOV R16, 0x6a0 ;  /* 0x000006a000107802 */ /* 0x000fce0000000f00 */
[----:B------:R-:W-:Y:S05]  /*0690*/  CALL.REL.NOINC `($__internal_1_$__cuda_sm3x_div_rn_noftz_f32_slowpath) ;  /* 0x0000000400407944 */ /* 0x000fea0003c00000 */
[----:B------:R-:W-:-:S07]  /*06a0*/  IMAD.MOV.U32 R15, RZ, RZ, R0 ;  /* 0x000000ffff0f7224 */ /* 0x000fce00078e0000 */
.L_x_40:
[----:B------:R-:W-:Y:S05]  /*06b0*/  BSYNC.RECONVERGENT B2 ;  /* 0x0000000000027941 */ /* 0x000fea0003800200 */
.L_x_39:
[----:B------:R-:W-:Y:S05]  /*06c0*/  BSYNC.RECONVERGENT B1 ;  /* 0x0000000000017941 */ /* 0x000fea0003800200 */
.L_x_38:
[----:B------:R-:W0:Y:S01]  /*06d0*/  LDCU UR4, c[0x3][0x8] ;  /* 0x00c00100ff0477ac */ /* 0x000e220008000800 */
[----:B------:R-:W-:Y:S01]  /*06e0*/  BSSY.RECONVERGENT B1, `(.L_x_41) ;  /* 0x000002d000017945 */ /* 0x000fe20003800200 */
[----:B------:R-:W-:Y:S01]  /*06f0*/  IMAD.MOV.U32 R0, RZ, RZ, RZ ;  /* 0x000000ffff007224 */ /* 0x000fe200078e00ff */
[----:B0-----:R-:W-:-:S06]  /*0700*/  UIADD3 UR4, UPT, UPT, UR4, -0x1, URZ ;  /* 0xffffffff04047890 */ /* 0x001fcc000fffe0ff */
[----:B------:R-:W-:-:S04]  /*0710*/  ISETP.GE.U32.AND P0, PT, R12, UR4, PT ;  /* 0x000000040c007c0c */ /* 0x000fc8000bf06070 */
[----:B------:R-:W-:-:S13]  /*0720*/  ISETP.EQ.OR P0, PT, R12, RZ, P0 ;  /* 0x000000ff0c00720c */ /* 0x000fda0000702670 */
[----:B------:R-:W-:Y:S05]  /*0730*/  @P0 BRA `(.L_x_42) ;  /* 0x00000000009c0947 */ /* 0x000fea0003800000 */
[----:B------:R-:W0:Y:S08]  /*0740*/  LDC.64 R8, c[0x3][RZ] ;  /* 0x00c00000ff087b82 */ /* 0x000e300000000a00 */
[----:B------:R-:W2:Y:S01]  /*0750*/  LDC.64 R6, c[0x0][0x390] ;  /* 0x0000e400ff067b82 */ /* 0x000ea20000000a00 */
[----:B0-----:R-:W-:-:S04]  /*0760*/  IMAD R12, R12, R9, -R9 ;  /* 0x000000090c0c7224 */ /* 0x001fc800078e0a09 */
[----:B------:R-:W-:-:S04]  /*0770*/  IMAD.IADD R12, R13, 0x1, R12 ;  /* 0x000000010d0c7824 */ /* 0x000fc800078e020c */
[----:B-1----:R-:W-:-:S05]  /*0780*/  IMAD R3, R12, R8, R11 ;  /* 0x000000080c037224 */ /* 0x002fca00078e020b */
[----:B--2---:R-:W-:-:S04]  /*0790*/  IADD3 R12, P0, PT, R3, R6, RZ ;  /* 0x00000006030c7210 */ /* 0x004fc80007f1e0ff */
[----:B------:R-:W-:-:S05]  /*07a0*/  LEA.HI.X.SX32 R13, R3, R7, 0x1, P0 ;  /* 0x00000007030d7211 */ /* 0x000fca00000f0eff */
[----:B------:R-:W2:Y:S01]  /*07b0*/  LDG.E.U8.CONSTANT R12, desc[UR6][R12.64] ;  /* 0x000000060c0c7981 */ /* 0x000ea2000c1e9100 */
[----:B------:R-:W-:-:S05]  /*07c0*/  IADD3 R9, PT, PT, R10, R9, RZ ;  /* 0x000000090a097210 */ /* 0x000fca0007ffe0ff */
[----:B------:R-:W-:Y:S01]  /*07d0*/  IMAD R11, R9, R8, R11 ;  /* 0x00000008090b7224 */ /* 0x000fe200078e020b */
[----:B--2---:R-:W-:-:S13]  /*07e0*/  ISETP.NE.AND P0, PT, R12, RZ, PT ;  /* 0x000000ff0c00720c */ /* 0x004fda0003f05270 */
[----:B------:R-:W-:Y:S05]  /*07f0*/  @P0 BRA `(.L_x_42) ;  /* 0x00000000006c0947 */ /* 0x000fea0003800000 */
[----:B------:R-:W-:-:S04]  /*0800*/  IADD3 R6, P0, PT, R11, R6, RZ ;  /* 0x000000060b067210 */ /* 0x000fc80007f1e0ff */
[----:B------:R-:W-:-:S05]  /*0810*/  LEA.HI.X.SX32 R7, R11, R7, 0x1, P0 ;  /* 0x000000070b077211 */ /* 0x000fca00000f0eff */
[----:B------:R-:W2:Y:S02]  /*0820*/  LDG.E.U8.CONSTANT R6, desc[UR6][R6.64] ;  /* 0x0000000606067981 */ /* 0x000ea4000c1e9100 */
[----:B--2---:R-:W-:-:S13]  /*0830*/  ISETP.NE.AND P0, PT, R6, RZ, PT ;  /* 0x000000ff0600720c */ /* 0x004fda0003f05270 */
[----:B------:R-:W-:Y:S05]  /*0840*/  @P0 BRA `(.L_x_42) ;  /* 0x0000000000580947 */ /* 0x000fea0003800000 */
[----:B------:R-:W0:Y:S02]  /*0850*/  LDC.64 R8, c[0x0][0x388] ;  /* 0x0000e200ff087b82 */ /* 0x000e240000000a00 */
[----:B0-----:R-:W-:-:S04]  /*0860*/  IMAD.WIDE R6, R11, 0x4, R8 ;  /* 0x000000040b067825 */ /* 0x001fc800078e0208 */
[----:B------:R-:W-:Y:S01]  /*0870*/  IMAD.WIDE R8, R3, 0x4, R8 ;  /* 0x0000000403087825 */ /* 0x000fe200078e0208 */
[----:B------:R-:W2:Y:S01]  /*0880*/  LDG.E.CONSTANT R0, desc[UR6][R6.64] ;  /* 0x0000000606007981 */ /* 0x000ea2000c1e9900 */
[----:B------:R-:W0:Y:S04]  /*0890*/  LDC R3, c[0x3][0x14] ;  /* 0x00c00500ff037b82 */ /* 0x000e280000000800 */
[----:B------:R-:W2:Y:S01]  /*08a0*/  LDG.E.CONSTANT R9, desc[UR6][R8.64] ;  /* 0x0000000608097981 */ /* 0x000ea2000c1e9900 */
        /* <DEDUP_REMOVED lines=11> */
[----:B------:R-:W-:-:S07]  /*0960*/  MOV R16, 0x980 ;  /* 0x0000098000107802 */ /* 0x000fce0000000f00 */
[----:B------:R-:W-:Y:S05]  /*0970*/  CALL.REL.NOINC `($__internal_1_$__cuda_sm3x_div_rn_noftz_f32_slowpath) ;  /* 0x0000000000887944 */ /* 0x000fea0003c00000 */
[----:B------:R-:W-:-:S07]  /*0980*/  IMAD.MOV.U32 R10, RZ, RZ, R0 ;  /* 0x000000ffff0a7224 */ /* 0x000fce00078e0000 */
.L_x_44:
[----:B------:R-:W-:Y:S05]  /*0990*/  BSYNC.RECONVERGENT B2 ;  /* 0x0000000000027941 */ /* 0x000fea0003800200 */
.L_x_43:
[----:B------:R-:W-:-:S07]  /*09a0*/  IMAD.MOV.U32 R0, RZ, RZ, R10 ;  /* 0x000000ffff007224 */ /* 0x000fce00078e000a */
.L_x_42:
[----:B------:R-:W-:Y:S05]  /*09b0*/  BSYNC.RECONVERGENT B1 ;  /* 0x0000000000017941 */ /* 0x000fea0003800200 */
.L_x_41:
[----:B------:R-:W2:Y:S01]  /*09c0*/  LDG.E R6, desc[UR6][R4.64] ;  /* 0x0000000604067981 */ /* 0x000ea2000c1e1900 */
[----:B------:R-:W2:Y:S03]  /*09d0*/  LDCU UR4, c[0x0][0x398] ;  /* 0x00007300ff0477ac */ /* 0x000ea60008000800 */
[----:B-1----:R-:W3:Y:S01]  /*09e0*/  LDG.E R3, desc[UR6][R4.64+0x8] ;  /* 0x0000080604037981 */ /* 0x002ee2000c1e1900 */
[----:B------:R-:W-:-:S05]  /*09f0*/  FMNMX R14, R14, 0.0099999997764825820923, PT ;  /* 0x3c23d70a0e0e7809 */ /* 0x000fca0003800000 */
[C---:B------:R-:W-:Y:S01]  /*0a00*/  FMUL R15, R14.reuse, R15 ;  /* 0x0000000f0e0f7220 */ /* 0x040fe20000400000 */
[----:B------:R-:W-:-:S03]  /*0a10*/  FMUL R0, R14, R0 ;  /* 0x000000000e007220 */ /* 0x000fc60000400000 */
[----:B--2---:R-:W-:Y:S01]  /*0a20*/  FFMA R15, -R15, UR4, R6 ;  /* 0x000000040f0f7c23 */ /* 0x004fe20008000106 */
[----:B---3--:R-:W-:-:S04]  /*0a30*/  FFMA R3, -R0, UR4, R3 ;  /* 0x0000000400037c23 */ /* 0x008fc80008000103 */
[----:B------:R2:W-:Y:S04]  /*0a40*/  STG.E desc[UR6][R4.64], R15 ;  /* 0x0000000f04007986 */ /* 0x0005e8000c101906 */
[----:B------:R2:W-:Y:S02]  /*0a50*/  STG.E desc[UR6][R4.64+0x8], R3 ;  /* 0x0000080304007986 */ /* 0x0005e4000c101906 */
.L_x_35:
[----:B------:R-:W-:Y:S05]  /*0a60*/  BSYNC.RECONVERGENT B0 ;  /* 0x0000000000007941 */ /* 0x000fea0003800200 */
.L_x_34:
[----:B012---:R-:W0:Y:S01]  /*0a70*/  LDC.64 R4, c[0x0][0x380] ;  /* 0x0000e000ff047b82 */ /* 0x007e220000000a00 */
[----:B------:R-:W-:-:S04]  /*0a80*/  IMAD R3, R2, 0x3, RZ ;  /* 0x0000000302037824 */ /* 0x000fc800078e02ff */
[----:B0-----:R-:W-:-:S05]  /*0a90*/  IMAD.WIDE R4, R3, 0x4, R4 ;  /* 0x0000000403047825 */ /* 0x001fca00078e0204 */
[----:B------:R-:W2:Y:S04]  /*0aa0*/  LDG.E R0, desc[UR6][R4.64] ;  /* 0x0000000604007981 */ /* 0x000ea8000c1e1900 */
[----:B------:R-:W3:Y:S04]  /*0ab0*/  LDG.E R2, desc[UR6][R4.64+0x4] ;  /* 0x0000040604027981 */ /* 0x000ee8000c1e1900 */
[----:B------:R-:W4:Y:S01]  /*0ac0*/  LDG.E R3, desc[UR6][R4.64+0x8] ;  /* 0x0000080604037981 */ /* 0x000f22000c1e1900 */
[----:B--2---:R-:W-:Y:S02]  /*0ad0*/  FMNMX R0, R0, -20, !PT ;  /* 0xc1a0000000007809 */ /* 0x004fe40007800000 */
[----:B---3--:R-:W-:-:S02]  /*0ae0*/  FMNMX R2, R2, -20, !PT ;  /* 0xc1a0000002027809 */ /* 0x008fc40007800000 */
[----:B------:R-:W-:Y:S02]  /*0af0*/  FMNMX R0, R0, 20, PT ;  /* 0x41a0000000007809 */ /* 0x000fe40003800000 */
[----:B----4-:R-:W-:Y:S02]  /*0b00*/  FMNMX R3, R3, -20, !PT ;  /* 0xc1a0000003037809 */ /* 0x010fe40007800000 */
[----:B------:R-:W-:Y:S02]  /*0b10*/  FMNMX R2, R2, 20, PT ;  /* 0x41a0000002027809 */ /* 0x000fe40003800000 */
[----:B------:R-:W-:Y:S01]  /*0b20*/  FMNMX R6, R3, 20, PT ;  /* 0x41a0000003067809 */ /* 0x000fe20003800000 */
[----:B------:R-:W-:Y:S02]  /*0b30*/  FMUL R3, R0, 0.94999998807907104492 ;  /* 0x3f73333300037820 */ /* 0x000fe40000400000 */
[----:B------:R-:W-:Y:S02]  /*0b40*/  FMUL R7, R2, 0.94999998807907104492 ;  /* 0x3f73333302077820 */ /* 0x000fe40000400000 */
[----:B------:R-:W-:Y:S01]  /*0b50*/  FMUL R9, R6, 0.94999998807907104492 ;  /* 0x3f73333306097820 */ /* 0x000fe20000400000 */
[----:B------:R-:W-:Y:S04]  /*0b60*/  STG.E desc[UR6][R4.64], R3 ;  /* 0x0000000304007986 */ /* 0x000fe8000c101906 */
[----:B------:R-:W-:Y:S04]  /*0b70*/  STG.E desc[UR6][R4.64+0x4], R7 ;  /* 0x0000040704007986 */ /* 0x000fe8000c101906 */
[----:B------:R-:W-:Y:S01]  /*0b80*/  STG.E desc[UR6][R4.64+0x8], R9 ;  /* 0x0000080904007986 */ /* 0x000fe2000c101906 */
[----:B------:R-:W-:Y:S05]  /*0b90*/  EXIT ;  /* 0x000000000000794d */ /* 0x000fea0003800000 */
        .weak           $__internal_1_$__cuda_sm3x_div_rn_noftz_f32_slowpath
        .type           $__internal_1_$__cuda_sm3x_div_rn_noftz_f32_slowpath,@function
        .size           $__internal_1_$__cuda_sm3x_div_rn_noftz_f32_slowpath,(.L_x_253 - $__internal_1_$__cuda_sm3x_div_rn_noftz_f32_slowpath)
$__internal_1_$__cuda_sm3x_div_rn_noftz_f32_slowpath:
[----:B------:R-:W-:Y:S01]  /*0ba0*/  SHF.R.U32.HI R17, RZ, 0x17, R3 ;  /* 0x00000017ff117819 */ /* 0x000fe20000011603 */
[----:B------:R-:W-:Y:S01]  /*0bb0*/  BSSY.RECONVERGENT B3, `(.L_x_45) ;  /* 0x0000062000037945 */ /* 0x000fe20003800200 */
[----:B------:R-:W-:Y:S02]  /*0bc0*/  SHF.R.U32.HI R18, RZ, 0x17, R0 ;  /* 0x00000017ff127819 */ /* 0x000fe40000011600 */
[----:B------:R-:W-:Y:S02]  /*0bd0*/  LOP3.LUT R17, R17, 0xff, RZ, 0xc0, !PT ;  /* 0x000000ff11117812 */ /* 0x000fe400078ec0ff */
[----:B------:R-:W-:-:S03]  /*0be0*/  LOP3.LUT R21, R18, 0xff, RZ, 0xc0, !PT ;  /* 0x000000ff12157812 */ /* 0x000fc600078ec0ff */
[----:B------:R-:W-:Y:S01]  /*0bf0*/  VIADD R20, R17, 0xffffffff ;  /* 0xffffffff11147836 */ /* 0x000fe20000000000 */
[----:B------:R-:W-:-:S04]  /*0c00*/  IADD3 R19, PT, PT, R21, -0x1, RZ ;  /* 0xffffffff15137810 */ /* 0x000fc80007ffe0ff */
[----:B------:R-:W-:-:S04]  /*0c10*/  ISETP.GT.U32.AND P0, PT, R20, 0xfd, PT ;  /* 0x000000fd1400780c */ /* 0x000fc80003f04070 */
[----:B------:R-:W-:-:S13]  /*0c20*/  ISETP.GT.U32.OR P0, PT, R19, 0xfd, P0 ;  /* 0x000000fd1300780c */ /* 0x000fda0000704470 */
[----:B------:R-:W-:Y:S01]  /*0c30*/  @!P0 IMAD.MOV.U32 R18, RZ, RZ, RZ ;  /* 0x000000ffff128224 */ /* 0x000fe200078e00ff */
        /* <DEDUP_REMOVED lines=19> */
[----:B------:R-:W-:Y:S02]  /*0d70*/  @P0 IMAD.MOV.U32 R18, RZ, RZ, RZ ;  /* 0x000000ffff120224 */ /* 0x000fe400078e00ff */
[----:B------:R-:W-:Y:S01]  /*0d80*/  @!P0 FFMA R0, R0, 1.84467440737095516160e+19, RZ ;  /* 0x5f80000000008823 */ /* 0x000fe200000000ff */
[----:B------:R-:W-:Y:S02]  /*0d90*/  @!P0 IMAD.MOV.U32 R18, RZ, RZ, -0x40 ;  /* 0xffffffc0ff128424 */ /* 0x000fe400078e00ff */
[----:B------:R-:W-:-:S03]  /*0da0*/  @!P1 FFMA R3, R3, 1.84467440737095516160e+19, RZ ;  /* 0x5f80000003039823 */ /* 0x000fc600000000ff */
[----:B------:R-:W-:-:S07]  /*0db0*/  @!P1 IADD3 R18, PT, PT, R18, 0x40, RZ ;  /* 0x0000004012129810 */ /* 0x000fce0007ffe0ff */
.L_x_46:
[----:B------:R-:W-:Y:S01]  /*0dc0*/  LEA R20, R17, 0xc0800000, 0x17 ;  /* 0xc080000011147811 */ /* 0x000fe200078eb8ff */
[----:B------:R-:W-:Y:S01]  /*0dd0*/  VIADD R21, R21, 0xffffff81 ;  /* 0xffffff8115157836 */ /* 0x000fe20000000000 */
[----:B------:R-:W-:Y:S03]  /*0de0*/  BSSY.RECONVERGENT B4, `(.L_x_51) ;  /* 0x0000035000047945 */ /* 0x000fe60003800200 */
[----:B------:R-:W-:Y:S02]  /*0df0*/  IMAD.IADD R22, R3, 0x1, -R20 ;  /* 0x0000000103167824 */ /* 0x000fe400078e0a14 */
[C---:B------:R-:W-:Y:S01]  /*0e00*/  IMAD R0, R21.reuse, -0x800000, R0 ;  /* 0xff80000015007824 */ /* 0x040fe200078e0200 */
[----:B------:R-:W-:Y:S01]  /*0e10*/  IADD3 R21, PT, PT, R21, 0x7f, -R17 ;  /* 0x0000007f15157810 */ /* 0x000fe20007ffe811 */
[----:B------:R-:W0:Y:S01]  /*0e20*/  MUFU.RCP R3, R22 ;  /* 0x0000001600037308 */ /* 0x000e220000001000 */
[----:B------:R-:W-:-:S02]  /*0e30*/  FADD.FTZ R19, -R22, -RZ ;  /* 0x800000ff16137221 */ /* 0x000fc40000010100 */
[----:B------:R-:W-:Y:S02]  /*0e40*/  IADD3 R21, PT, PT, R21, R18, RZ ;  /* 0x0000001215157210 */ /* 0x000fe40007ffe0ff */
        /* <DEDUP_REMOVED lines=8> */
[----:B------:R-:W-:-:S05]  /*0ed0*/  LOP3.LUT R17, R17, 0xff, RZ, 0xc0, !PT ;  /* 0x000000ff11117812 */ /* 0x000fca00078ec0ff */
[----:B------:R-:W-:-:S04]  /*0ee0*/  IMAD.IADD R22, R17, 0x1, R21 ;  /* 0x0000000111167824 */ /* 0x000fc800078e0215 */
[----:B------:R-:W-:-:S05]  /*0ef0*/  VIADD R17, R22, 0xffffffff ;  /* 0xffffffff16117836 */ /* 0x000fca0000000000 */
        /* <DEDUP_REMOVED lines=10> */
[C---:B------:R-:W-:Y:S02]  /*0fa0*/  ISETP.NE.AND P2, PT, R22.reuse, RZ, PT ;  /* 0x000000ff1600720c */ /* 0x040fe40003f45270 */
[C---:B------:R-:W-:Y:S02]  /*0fb0*/  ISETP.NE.AND P1, PT, R22.reuse, RZ, PT ;  /* 0x000000ff1600720c */ /* 0x040fe40003f25270 */
[----:B------:R-:W-:Y:S01]  /*0fc0*/  LOP3.LUT R18, R17, 0x7fffff, RZ, 0xc0, !PT ;  /* 0x007fffff11127812 */ /* 0x000fe200078ec0ff */
[CCC-:B------:R-:W-:Y:S01]  /*0fd0*/  FFMA.RP R17, R3.reuse, R19.reuse, R20.reuse ;  /* 0x0000001303117223 */ /* 0x1c0fe20000008014 */
[----:B------:R-:W-:Y:S01]  /*0fe0*/  FFMA.RM R20, R3, R19, R20 ;  /* 0x0000001303147223 */ /* 0x000fe20000004014 */
[----:B------:R-:W-:Y:S01]  /*0ff0*/  IADD3 R3, PT, PT, R22, 0x20, RZ ;  /* 0x0000002016037810 */ /* 0x000fe20007ffe0ff */
[----:B------:R-:W-:Y:S01]  /*1000*/  IMAD.MOV R19, RZ, RZ, -R22 ;  /* 0x000000ffff137224 */ /* 0x000fe200078e0a16 */
[----:B------:R-:W-:-:S02]  /*1010*/  LOP3.LUT R18, R18, 0x800000, RZ, 0xfc, !PT ;  /* 0x0080000012127812 */ /* 0x000fc400078efcff */
[----:B------:R-:W-:Y:S02]  /*1020*/  FSETP.NEU.FTZ.AND P0, PT, R17, R20, PT ;  /* 0x000000141100720b */ /* 0x000fe40003f1d000 */
[----:B------:R-:W-:Y:S02]  /*1030*/  SHF.L.U32 R3, R18, R3, RZ ;  /* 0x0000000312037219 */ /* 0x000fe400000006ff */
[----:B------:R-:W-:Y:S02]  /*1040*/  SEL R17, R19, RZ, P2 ;  /* 0x000000ff13117207 */ /* 0x000fe40001000000 */
[----:B------:R-:W-:Y:S02]  /*1050*/  ISETP.NE.AND P1, PT, R3, RZ, P1 ;  /* 0x000000ff0300720c */ /* 0x000fe40000f25270 */
[----:B------:R-:W-:Y:S02]  /*1060*/  SHF.R.U32.HI R17, RZ, R17, R18 ;  /* 0x00000011ff117219 */ /* 0x000fe40000011612 */
[----:B------:R-:W-:-:S02]  /*1070*/  PLOP3.LUT P0, PT, P0, P1, PT, 0xf8, 0x8f ;  /* 0x00000000008f781c */ /* 0x000fc40000703f70 */
[----:B------:R-:W-:Y:S02]  /*1080*/  SHF.R.U32.HI R18, RZ, 0x1, R17 ;  /* 0x00000001ff127819 */ /* 0x000fe40000011611 */
[----:B------:R-:W-:-:S04]  /*1090*/  SEL R3, RZ, 0x1, !P0 ;  /* 0x00000001ff037807 */ /* 0x000fc80004000000 */
[----:B------:R-:W-:-:S04]  /*10a0*/  LOP3.LUT R20, R3, 0x1, R18, 0xf8, !PT ;  /* 0x0000000103147812 */ /* 0x000fc800078ef812 */
[----:B------:R-:W-:-:S05]  /*10b0*/  LOP3.LUT R17, R20, R17, RZ, 0xc0, !PT ;  /* 0x0000001114117212 */ /* 0x000fca00078ec0ff */
[----:B------:R-:W-:-:S05]  /*10c0*/  IMAD.IADD R17, R18, 0x1, R17 ;  /* 0x0000000112117824 */ /* 0x000fca00078e0211 */
[----:B------:R-:W-:Y:S01]  /*10d0*/  LOP3.LUT R0, R17, R0, RZ, 0xfc, !PT ;  /* 0x0000000011007212 */ /* 0x000fe200078efcff */
[----:B------:R-:W-:Y:S06]  /*10e0*/  BRA `(.L_x_54) ;  /* 0x0000000000107947 */ /* 0x000fec0003800000 */
.L_x_53:
[----:B------:R-:W-:-:S04]  /*10f0*/  LOP3.LUT R0, R0, 0x80000000, RZ, 0xc0, !PT ;  /* 0x8000000000007812 */ /* 0x000fc800078ec0ff */
[----:B------:R-:W-:Y:S01]  /*1100*/  LOP3.LUT R0, R0, 0x7f800000, RZ, 0xfc, !PT ;  /* 0x7f80000000007812 */ /* 0x000fe200078efcff */
[----:B------:R-:W-:Y:S06]  /*1110*/  BRA `(.L_x_54) ;  /* 0x0000000000047947 */ /* 0x000fec0003800000 */
.L_x_52:
[----:B------:R-:W-:-:S07]  /*1120*/  LEA R0, R21, R0, 0x17 ;  /* 0x0000000015007211 */ /* 0x000fce00078eb8ff */
.L_x_54:
[----:B------:R-:W-:Y:S05]  /*1130*/  BSYNC.RECONVERGENT B4 ;  /* 0x0000000000047941 */ /* 0x000fea0003800200 */
.L_x_51:
[----:B------:R-:W-:Y:S05]  /*1140*/  BRA `(.L_x_55) ;  /* 0x0000000000207947 */ /* 0x000fea0003800000 */
.L_x_50:
[----:B------:R-:W-:-:S04]  /*1150*/  LOP3.LUT R0, R3, 0x80000000, R0, 0x48, !PT ;  /* 0x8000000003007812 */ /* 0x000fc800078e4800 */
[----:B------:R-:W-:Y:S01]  /*1160*/  LOP3.LUT R0, R0, 0x7f800000, RZ, 0xfc, !PT ;  /* 0x7f80000000007812 */ /* 0x000fe200078efcff */
[----:B------:R-:W-:Y:S06]  /*1170*/  BRA `(.L_x_55) ;  /* 0x0000000000147947 */ /* 0x000fec0003800000 */
.L_x_49:
[----:B------:R-:W-:Y:S01]  /*1180*/  LOP3.LUT R0, R3, 0x80000000, R0, 0x48, !PT ;  /* 0x8000000003007812 */ /* 0x000fe200078e4800 */
[----:B------:R-:W-:Y:S06]  /*1190*/  BRA `(.L_x_55) ;  /* 0x00000000000c7947 */ /* 0x000fec0003800000 */
.L_x_48:
[----:B------:R-:W0:Y:S01]  /*11a0*/  MUFU.RSQ R0, -QNAN ;  /* 0xffc0000000007908 */ /* 0x000e220000001400 */
[----:B------:R-:W-:Y:S05]  /*11b0*/  BRA `(.L_x_55) ;  /* 0x0000000000047947 */ /* 0x000fea0003800000 */
.L_x_47:
[----:B------:R-:W-:-:S07]  /*11c0*/  FADD.FTZ R0, R0, R3 ;  /* 0x0000000300007221 */ /* 0x000fce0000010000 */
.L_x_55:
[----:B------:R-:W-:Y:S05]  /*11d0*/  BSYNC.RECONVERGENT B3 ;  /* 0x0000000000037941 */ /* 0x000fea0003800200 */
.L_x_45:
[----:B------:R-:W-:-:S04]  /*11e0*/  IMAD.MOV.U32 R17, RZ, RZ, 0x0 ;  /* 0x00000000ff117424 */ /* 0x000fc800078e00ff */
[----:B0-----:R-:W-:Y:S05]  /*11f0*/  RET.REL.NODEC R16 `(_Z23addBuoyancyForcesKernelPfPKfPKhf) ;  /* 0xffffffec10807950 */ /* 0x001fea0003c3ffff */
.L_x_56:
        /* <DEDUP_REMOVED lines=16> */
.L_x_253:


//--------------------- .text._Z25advectDiffusionHeatKernelPKfPfS0_S0_Phf --------------------------
	.section	.text._Z25advectDiffusionHeatKernelPKfPfS0_S0_Phf,"ax",@progbits
	.align	128
        .global         _Z25advectDiffusionHeatKernelPKfPfS0_S0_Phf
        .type           _Z25advectDiffusionHeatKernelPKfPfS0_S0_Phf,@function
        .size           _Z25advectDiffusionHeatKernelPKfPfS0_S0_Phf,(.L_x_255 - _Z25advectDiffusionHeatKernelPKfPfS0_S0_Phf)
        .other          _Z25advectDiffusionHeatKernelPKfPfS0_S0_Phf,@"STO_CUDA_ENTRY STV_DEFAULT"
_Z25advectDiffusionHeatKernelPKfPfS0_S0_Phf:
.text._Z25advectDiffusionHeatKernelPKfPfS0_S0_Phf:
        /* <DEDUP_REMOVED lines=27> */
[----:B------:R-:W-:Y:S05]  /*01b0*/  @!P0 BRA `(.L_x_57) ;  /* 0x0000000000608947 */ /* 0x000fea0003800000 */
[----:B------:R-:W0:Y:S02]  /*01c0*/  LDC R2, c[0x0][0x3a8] ;  /* 0x0000ea00ff027b82 */ /* 0x000e240000000800 */
[----:B0-----:R-:W-:-:S04]  /*01d0*/  FMUL R2, R2, 10 ;  /* 0x4120000002027820 */ /* 0x001fc80000400000 */
[----:B------:R-:W-:-:S05]  /*01e0*/  FADD R0, R2, 1 ;  /* 0x3f80000002007421 */ /* 0x000fca0000000000 */
[----:B------:R-:W-:-:S04]  /*01f0*/  IADD3 R3, PT, PT, R0, 0x1800000, RZ ;  /* 0x0180000000037810 */ /* 0x000fc80007ffe0ff */
[----:B------:R-:W-:-:S04]  /*0200*/  LOP3.LUT R3, R3, 0x7f800000, RZ, 0xc0, !PT ;  /* 0x7f80000003037812 */ /* 0x000fc800078ec0ff */
[----:B------:R-:W-:-:S13]  /*0210*/  ISETP.GT.U32.AND P0, PT, R3, 0x1ffffff, PT ;  /* 0x01ffffff0300780c */ /* 0x000fda0003f04070 */
[----:B------:R-:W-:Y:S05]  /*0220*/  @P0 BRA `(.L_x_58) ;  /* 0x00000000000c0947 */ /* 0x000fea0003800000 */
[----:B------:R-:W-:-:S07]  /*0230*/  MOV R6, 0x250 ;  /* 0x0000025000067802 */ /* 0x000fce0000000f00 */
[----:B------:R-:W-:Y:S05]  /*0240*/  CALL.REL.NOINC `($__internal_2_$__cuda_sm20_rcp_rn_f32_slowpath) ;  /* 0x0000001c00707944 */ /* 0x000fea0003c00000 */
[----:B------:R-:W-:Y:S05]  /*0250*/  BRA `(.L_x_59) ;  /* 0x0000000000107947 */ /* 0x000fea0003800000 */
.L_x_58:
[----:B------:R-:W0:Y:S02]  /*0260*/  MUFU.RCP R3, R0 ;  /* 0x0000000000037308 */ /* 0x000e240000001000 */
[----:B0-----:R-:W-:-:S04]  /*0270*/  FFMA R5, R0, R3, -1 ;  /* 0xbf80000000057423 */ /* 0x001fc80000000003 */
[----:B------:R-:W-:-:S04]  /*0280*/  FADD.FTZ R6, -R5, -RZ ;  /* 0x800000ff05067221 */ /* 0x000fc80000010100 */
[----:B------:R-:W-:-:S07]  /*0290*/  FFMA R3, R3, R6, R3 ;  /* 0x0000000603037223 */ /* 0x000fce0000000003 */
.L_x_59:
[----:B------:R-:W0:Y:S01]  /*02a0*/  LDC.64 R6, c[0x0][0x380] ;  /* 0x0000e000ff067b82 */ /* 0x000e220000000a00 */
[----:B------:R-:W1:Y:S07]  /*02b0*/  LDCU UR4, c[0x3][0x28] ;  /* 0x00c00500ff0477ac */ /* 0x000e6e0008000800 */
[----:B------:R-:W2:Y:S01]  /*02c0*/  LDC.64 R8, c[0x0][0x388] ;  /* 0x0000e200ff087b82 */ /* 0x000ea20000000a00 */
[----:B0-----:R-:W-:-:S06]  /*02d0*/  IMAD.WIDE R6, R4, 0x4, R6 ;  /* 0x0000000404067825 */ /* 0x001fcc00078e0206 */
[----:B------:R-:W1:Y:S01]  /*02e0*/  LDG.E.CONSTANT R7, desc[UR8][R6.64] ;  /* 0x0000000806077981 */ /* 0x000e62000c1e9900 */
[----:B--2---:R-:W-:-:S04]  /*02f0*/  IMAD.WIDE R4, R4, 0x4, R8 ;  /* 0x0000000404047825 */ /* 0x004fc800078e0208 */
[----:B-1----:R-:W-:-:S04]  /*0300*/  FFMA R2, R2, UR4, R7 ;  /* 0x0000000402027c23 */ /* 0x002fc80008000007 */
[----:B------:R-:W-:-:S05]  /*0310*/  FMUL R3, R2, R3 ;  /* 0x0000000302037220 */ /* 0x000fca0000400000 */
[----:B------:R-:W-:Y:S01]  /*0320*/  STG.E desc[UR8][R4.64], R3 ;  /* 0x0000000304007986 */ /* 0x000fe2000c101908 */
[----:B------:R-:W-:Y:S05]  /*0330*/  EXIT ;  /* 0x000000000000794d */ /* 0x000fea0003800000 */
.L_x_57:
[----:B------:R-:W0:Y:S01]  /*0340*/  LDC.64 R2, c[0x0][0x390] ;  /* 0x0000e400ff027b82 */ /* 0x000e220000000a00 */
[----:B------:R-:W-:-:S07]  /*0350*/  IMAD R9, R4, 0x3, RZ ;  /* 0x0000000304097824 */ /* 0x000fce00078e02ff */
[----:B------:R-:W1:Y:S08]  /*0360*/  LDC.64 R14, c[0x3][0x10] ;  /* 0x00c00400ff0e7b82 */ /* 0x000e700000000a00 */
[----:B------:R-:W2:Y:S01]  /*0370*/  LDC R11, c[0x0][0x3a8] ;  /* 0x0000ea00ff0b7b82 */ /* 0x000ea20000000800 */
[----:B0-----:R-:W-:-:S07]  /*0380*/  IMAD.WIDE R2, R9, 0x4, R2 ;  /* 0x0000000409027825 */ /* 0x001fce00078e0202 */
[----:B------:R-:W1:Y:S01]  /*0390*/  LDC R9, c[0x3][0xc] ;  /* 0x00c00300ff097b82 */ /* 0x000e620000000800 */
[----:B------:R-:W3:Y:S04]  /*03a0*/  LDG.E.CONSTANT R0, desc[UR8][R2.64] ;  /* 0x0000000802007981 */ /* 0x000ee8000c1e9900 */
[----:B------:R-:W4:Y:S04]  /*03b0*/  LDG.E.CONSTANT R17, desc[UR8][R2.64+0x4] ;  /* 0x0000040802117981 */ /* 0x000f28000c1e9900 */
[----:B------:R0:W4:Y:S01]  /*03c0*/  LDG.E.CONSTANT R16, desc[UR8][R2.64+0x8] ;  /* 0x0000080802107981 */ /* 0x000122000c1e9900 */
[----:B------:R-:W-:Y:S01]  /*03d0*/  BSSY.RECONVERGENT B2, `(.L_x_60) ;  /* 0x000004d000027945 */ /* 0x000fe20003800200 */
[----:B0-----:R-:W-:Y:S01]  /*03e0*/  HFMA2 R3, -RZ, RZ, 14.59375, -19.203125 ;  /* 0x4b4ccccdff037431 */ /* 0x001fe200000001ff */
[----:B-1----:R-:W-:-:S04]  /*03f0*/  FMNMX3 R14, R9, R14, R15, !PT ;  /* 0x0000000e090e7276 */ /* 0x002fc8000780000f */
[----:B------:R-:W-:-:S13]  /*0400*/  FSETP.GEU.AND P0, PT, |R14|, 1.175494350822287508e-38, PT ;  /* 0x008000000e00780b */ /* 0x000fda0003f0e200 */
[----:B------:R-:W-:Y:S01]  /*0410*/  @!P0 FMUL R14, R14, 16777216 ;  /* 0x4b8000000e0e8820 */ /* 0x000fe20000400000 */
[----:B--2---:R-:W-:-:S05]  /*0420*/  @!P0 FMUL R11, R11, 16777216 ;  /* 0x4b8000000b0b8820 */ /* 0x004fca0000400000 */
[----:B------:R-:W0:Y:S02]  /*0430*/  MUFU.RCP R14, R14 ;  /* 0x0000000e000e7308 */ /* 0x000e240000001000 */
[----:B0-----:R-:W-:Y:S01]  /*0440*/  FMUL R11, R14, R11 ;  /* 0x0000000b0e0b7220 */ /* 0x001fe20000400000 */
[----:B---3--:R-:W-:Y:S02]  /*0450*/  VIMNMX R2, PT, PT, R5, R0, PT ;  /* 0x0000000005027248 */ /* 0x008fe40003fe0100 */
[----:B----4-:R-:W-:-:S05]  /*0460*/  FMNMX3 R10, |R0|, |R17|, |R16|, !PT ;  /* 0x40000011000a7276 */ /* 0x010fca0007800610 */
[----:B------:R-:W-:-:S05]  /*0470*/  FMUL R10, R10, R11 ;  /* 0x0000000b0a0a7220 */ /* 0x000fca0000400000 */
[----:B------:R-:W-:Y:S02]  /*0480*/  FMNMX R18, R10, 9.9999999747524270788e-07, !PT ;  /* 0x358637bd0a127809 */ /* 0x000fe40007800000 */
[----:B------:R-:W0:Y:S02]  /*0490*/  LDC.64 R10, c[0x0][0x380] ;  /* 0x0000e000ff0a7b82 */ /* 0x000e240000000a00 */
[----:B------:R-:W-:-:S04]  /*04a0*/  FSETP.GEU.AND P0, PT, |R18|, 1.175494350822287508e-38, PT ;  /* 0x008000001200780b */ /* 0x000fc80003f0e200 */
[----:B------:R-:W-:-:S09]  /*04b0*/  FSEL R3, R3, 0.80000001192092895508, !P0 ;  /* 0x3f4ccccd03037808 */ /* 0x000fd20004000000 */
[----:B------:R-:W-:Y:S01]  /*04c0*/  @!P0 FMUL R18, R18, 16777216 ;  /* 0x4b80000012128820 */ /* 0x000fe20000400000 */
[----:B------:R-:W-:-:S05]  /*04d0*/  ISETP.GE.AND P0, PT, R2, 0x1, PT ;  /* 0x000000010200780c */ /* 0x000fca0003f06270 */
[----:B------:R-:W1:Y:S01]  /*04e0*/  MUFU.RCP R18, R18 ;  /* 0x0000001200127308 */ /* 0x000e620000001000 */
[----:B0-----:R-:W-:-:S04]  /*04f0*/  IMAD.WIDE R14, R4, 0x4, R10 ;  /* 0x00000004040e7825 */ /* 0x001fc800078e020a */
[----:B-1----:R-:W-:Y:S01]  /*0500*/  FMUL R2, R18, R3 ;  /* 0x0000000312027220 */ /* 0x002fe20000400000 */
[----:B------:R-:W-:-:S04]  /*0510*/  IMAD.MOV.U32 R3, RZ, RZ, RZ ;  /* 0x000000ffff037224 */ /* 0x000fc800078e00ff */
[----:B------:R-:W-:Y:S01]  /*0520*/  FMNMX R2, R2, 1, PT ;  /* 0x3f80000002027809 */ /* 0x000fe20003800000 */
[----:B------:R-:W-:Y:S06]  /*0530*/  @!P0 BRA `(.L_x_61) ;  /* 0x0000000000608947 */ /* 0x000fec0003800000 */
[----:B------:R-:W2:Y:S02]  /*0540*/  LDG.E.U8.CONSTANT R10, desc[UR8][R12.64+-0x1] ;  /* 0xffffff080c0a7981 */ /* 0x000ea4000c1e9100 */
[----:B--2---:R-:W-:-:S13]  /*0550*/  ISETP.NE.AND P0, PT, R10, RZ, PT ;  /* 0x000000ff0a00720c */ /* 0x004fda0003f05270 */
[----:B------:R-:W-:Y:S05]  /*0560*/  @P0 BRA `(.L_x_62) ;  /* 0x0000000000cc0947 */ /* 0x000fea0003800000 */
[----:B------:R-:W2:Y:S04]  /*0570*/  LDG.E.CONSTANT R18, desc[UR8][R14.64] ;  /* 0x000000080e127981 */ /* 0x000ea8000c1e9900 */
[----:B------:R-:W2:Y:S01]  /*0580*/  LDG.E.CONSTANT R3, desc[UR8][R14.64+-0x4] ;  /* 0xfffffc080e037981 */ /* 0x000ea2000c1e9900 */
[----:B------:R-:W0:Y:S01]  /*0590*/  MUFU.RCP R10, R9 ;  /* 0x00000009000a7308 */ /* 0x000e220000001000 */
[----:B------:R-:W-:Y:S01]  /*05a0*/  BSSY.RECONVERGENT B3, `(.L_x_63) ;  /* 0x000000f000037945 */ /* 0x000fe20003800200 */
[----:B0-----:R-:W-:-:S04]  /*05b0*/  FFMA R11, R10, -R9, 1 ;  /* 0x3f8000000a0b7423 */ /* 0x001fc80000000809 */
[----:B------:R-:W-:Y:S01]  /*05c0*/  FFMA R11, R10, R11, R10 ;  /* 0x0000000b0a0b7223 */ /* 0x000fe2000000000a */
[----:B--2---:R-:W-:-:S04]  /*05d0*/  FADD R3, R18, -R3 ;  /* 0x8000000312037221 */ /* 0x004fc80000000000 */
[----:B------:R-:W-:-:S04]  /*05e0*/  FMUL R0, R0, R3 ;  /* 0x0000000300007220 */ /* 0x000fc80000400000 */
[----:B------:R-:W0:Y:S01]  /*05f0*/  FCHK P0, R0, R9 ;  /* 0x0000000900007302 */ /* 0x000e220000000000 */
[----:B------:R-:W-:-:S04]  /*0600*/  FFMA R10, R0, R11, RZ ;  /* 0x0000000b000a7223 */ /* 0x000fc800000000ff */
[----:B------:R-:W-:-:S04]  /*0610*/  FFMA R3, R10, -R9, R0 ;  /* 0x800000090a037223 */ /* 0x000fc80000000000 */
[----:B------:R-:W-:Y:S01]  /*0620*/  FFMA R3, R11, R3, R10 ;  /* 0x000000030b037223 */ /* 0x000fe2000000000a */
[----:B0-----:R-:W-:Y:S06]  /*0630*/  @!P0 BRA `(.L_x_64) ;  /* 0x0000000000148947 */ /* 0x001fec0003800000 */
[----:B------:R-:W0:Y:S01]  /*0640*/  LDCU UR4, c[0x3][0xc] ;  /* 0x00c00180ff0477ac */ /* 0x000e220008000800 */
[----:B------:R-:W-:Y:S02]  /*0650*/  MOV R10, 0x680 ;  /* 0x00000680000a7802 */ /* 0x000fe40000000f00 */
[----:B0-----:R-:W-:-:S07]  /*0660*/  MOV R21, UR4 ;  /* 0x0000000400157c02 */ /* 0x001fce0008000f00 */
[----:B------:R-:W-:Y:S05]  /*0670*/  CALL.REL.NOINC `($__internal_3_$__cuda_sm3x_div_rn_noftz_f32_slowpath) ;  /* 0x0000001c00307944 */ /* 0x000fea0003c00000 */
[----:B------:R-:W-:-:S07]  /*0680*/  MOV R3, R0 ;  /* 0x0000000000037202 */ /* 0x000fce0000000f00 */
.L_x_64:
[----:B------:R-:W-:Y:S05]  /*0690*/  BSYNC.RECONVERGENT B3 ;  /* 0x0000000000037941 */ /* 0x000fea0003800200 */
.L_x_63:
[----:B------:R-:W-:Y:S01]  /*06a0*/  FFMA R3, -R2, R3, RZ ;  /* 0x0000000302037223 */ /* 0x000fe200000001ff */
[----:B------:R-:W-:Y:S06]  /*06b0*/  BRA `(.L_x_62) ;  /* 0x0000000000787947 */ /* 0x000fec0003800000 */
.L_x_61:
[----:B------:R-:W-:-:S06]  /*06c0*/  UIADD3 UR4, UPT, UPT, UR6, -0x1, URZ ;  /* 0xffffffff06047890 */ /* 0x000fcc000fffe0ff */
[----:B------:R-:W-:-:S04]  /*06d0*/  ISETP.GE.AND P0, PT, R5, UR4, PT ;  /* 0x0000000405007c0c */ /* 0x000fc8000bf06270 */
[----:B------:R-:W-:-:S13]  /*06e0*/  ISETP.GT.OR P0, PT, R0, -0x1, P0 ;  /* 0xffffffff0000780c */ /* 0x000fda0000704670 */
[----:B------:R-:W-:Y:S05]  /*06f0*/  @P0 BRA `(.L_x_62) ;  /* 0x0000000000680947 */ /* 0x000fea0003800000 */
[----:B------:R-:W2:Y:S02]  /*0700*/  LDG.E.U8.CONSTANT R18, desc[UR8][R12.64+0x1] ;  /* 0x000001080c127981 */ /* 0x000ea4000c1e9100 */
[----:B--2---:R-:W-:-:S13]  /*0710*/  ISETP.NE.AND P0, PT, R18, RZ, PT ;  /* 0x000000ff1200720c */ /* 0x004fda0003f05270 */
[----:B------:R-:W-:Y:S05]  /*0720*/  @P0 BRA `(.L_x_62) ;  /* 0x00000000005c0947 */ /* 0x000fea0003800000 */
[----:B------:R-:W-:-:S04]  /*0730*/  VIADD R3, R4, 0x1 ;  /* 0x0000000104037836 */ /* 0x000fc80000000000 */
[----:B------:R-:W-:-:S05]  /*0740*/  IMAD.WIDE R10, R3, 0x4, R10 ;  /* 0x00000004030a7825 */ /* 0x000fca00078e020a */
[----:B------:R-:W2:Y:S04]  /*0750*/  LDG.E.CONSTANT R3, desc[UR8][R10.64] ;  /* 0x000000080a037981 */ /* 0x000ea8000c1e9900 */
[----:B------:R-:W2:Y:S01]  /*0760*/  LDG.E.CONSTANT R18, desc[UR8][R10.64+-0x4] ;  /* 0xfffffc080a127981 */ /* 0x000ea2000c1e9900 */
[----:B------:R-:W0:Y:S01]  /*0770*/  MUFU.RCP R20, R9 ;  /* 0x0000000900147308 */ /* 0x000e220000001000 */
[----:B------:R-:W-:Y:S01]  /*0780*/  BSSY.RECONVERGENT B3, `(.L_x_65) ;  /* 0x0000010000037945 */ /* 0x000fe20003800200 */
[----:B0-----:R-:W-:Y:S01]  /*0790*/  FFMA R19, R20, -R9, 1 ;  /* 0x3f80000014137423 */ /* 0x001fe20000000809 */
[----:B--2---:R-:W-:-:S04]  /*07a0*/  FADD R3, R3, -R18 ;  /* 0x8000001203037221 */ /* 0x004fc80000000000 */
[----:B------:R-:W-:Y:S01]  /*07b0*/  FMUL R18, R0, R3 ;  /* 0x0000000300127220 */ /* 0x000fe20000400000 */
[----:B------:R-:W-:-:S03]  /*07c0*/  FFMA R0, R20, R19, R20 ;  /* 0x0000001314007223 */ /* 0x000fc60000000014 */
[----:B------:R-:W0:Y:S01]  /*07d0*/  FCHK P0, R18, R9 ;  /* 0x0000000912007302 */ /* 0x000e220000000000 */
[----:B------:R-:W-:-:S04]  /*07e0*/  FFMA R3, R0, R18, RZ ;  /* 0x0000001200037223 */ /* 0x000fc800000000ff */
[----:B------:R-:W-:-:S04]  /*07f0*/  FFMA R20, R3, -R9, R18 ;  /* 0x8000000903147223 */ /* 0x000fc80000000012 */
[----:B------:R-:W-:Y:S01]  /*0800*/  FFMA R3, R0, R20, R3 ;  /* 0x0000001400037223 */ /* 0x000fe20000000003 */
[----:B0-----:R-:W-:Y:S06]  /*0810*/  @!P0 BRA `(.L_x_66) ;  /* 0x0000000000188947 */ /* 0x001fec0003800000 */
[----:B------:R-:W0:Y:S01]  /*0820*/  LDCU UR4, c[0x3][0xc] ;  /* 0x00c00180ff0477ac */ /* 0x000e220008000800 */
[----:B------:R-:W-:Y:S02]  /*0830*/  MOV R0, R18 ;  /* 0x0000001200007202 */ /* 0x000fe40000000f00 */
[----:B------:R-:W-:Y:S02]  /*0840*/  MOV R10, 0x870 ;  /* 0x00000870000a7802 */ /* 0x000fe40000000f00 */
[----:B0-----:R-:W-:-:S07]  /*0850*/  MOV R21, UR4 ;  /* 0x0000000400157c02 */ /* 0x001fce0008000f00 */
[----:B------:R-:W-:Y:S05]  /*0860*/  CALL.REL.NOINC `($__internal_3_$__cuda_sm3x_div_rn_noftz_f32_slowpath) ;  /* 0x0000001800b47944 */ /* 0x000fea0003c00000 */
[----:B------:R-:W-:-:S07]  /*0870*/  IMAD.MOV.U32 R3, RZ, RZ, R0 ;  /* 0x000000ffff037224 */ /* 0x000fce00078e0000 */
.L_x_66:
[----:B------:R-:W-:Y:S05]  /*0880*/  BSYNC.RECONVERGENT B3 ;  /* 0x0000000000037941 */ /* 0x000fea0003800200 */
.L_x_65:
[----:B------:R-:W-:-:S07]  /*0890*/  FFMA R3, -R2, R3, RZ ;  /* 0x0000000302037223 */ /* 0x000fce00000001ff */
.L_x_62:
[----:B------:R-:W-:Y:S05]  /*08a0*/  BSYNC.RECONVERGENT B2 ;  /* 0x0000000000027941 */ /* 0x000fea0003800200 */
.L_x_60:
[----:B------:R-:W-:Y:S01]  /*08b0*/  ISETP.NE.AND P0, PT, R7, RZ, PT ;  /* 0x000000ff0700720c */ /* 0x000fe20003f05270 */
[----:B------:R-:W-:Y:S03]  /*08c0*/  BSSY.RECONVERGENT B2, `(.L_x_67) ;  /* 0x0000047000027945 */ /* 0x000fe60003800200 */
[----:B------:R-:W-:-:S13]  /*08d0*/  ISETP.LT.OR P0, PT, R17, 0x1, !P0 ;  /* 0x000000011100780c */ /* 0x000fda0004701670 */
[----:B------:R-:W-:Y:S05]  /*08e0*/  @P0 BRA `(.L_x_68) ;  /* 0x0000000000840947 */ /* 0x000fea0003800000 */
[----:B------:R-:W0:Y:S01]  /*08f0*/  LDCU UR4, c[0x3][URZ] ;  /* 0x00c00000ff0477ac */ /* 0x000e220008000800 */
[----:B------:R-:W-:Y:S01]  /*0900*/  IADD3 R0, PT, PT, R6, -0x1, RZ ;  /* 0xffffffff06007810 */ /* 0x000fe20007ffe0ff */
[----:B------:R-:W1:Y:S04]  /*0910*/  LDCU.64 UR10, c[0x0][0x3a0] ;  /* 0x00007400ff0a77ac */ /* 0x000e680008000a00 */
[----:B0-----:R-:W-:-:S05]  /*0920*/  IMAD R9, R0, UR4, R5 ;  /* 0x0000000400097c24 */ /* 0x001fca000f8e0205 */
[----:B-1----:R-:W-:-:S04]  /*0930*/  IADD3 R10, P0, PT, R9, UR10, RZ ;  /* 0x0000000a090a7c10 */ /* 0x002fc8000ff1e0ff */
[----:B------:R-:W-:-:S05]  /*0940*/  LEA.HI.X.SX32 R11, R9, UR11, 0x1, P0 ;  /* 0x0000000b090b7c11 */ /* 0x000fca00080f0eff */
[----:B------:R-:W2:Y:S02]  /*0950*/  LDG.E.U8.CONSTANT R10, desc[UR8][R10.64] ;  /* 0x000000080a0a7981 */ /* 0x000ea4000c1e9100 */
[----:B--2---:R-:W-:-:S13]  /*0960*/  ISETP.NE.AND P0, PT, R10, RZ, PT ;  /* 0x000000ff0a00720c */ /* 0x004fda0003f05270 */
[----:B------:R-:W-:Y:S05]  /*0970*/  @P0 BRA `(.L_x_69) ;  /* 0x0000000000ec0947 */ /* 0x000fea0003800000 */
[----:B------:R-:W0:Y:S01]  /*0980*/  LDC.64 R10, c[0x0][0x380] ;  /* 0x0000e000ff0a7b82 */ /* 0x000e220000000a00 */
[----:B------:R-:W2:Y:S07]  /*0990*/  LDG.E.CONSTANT R13, desc[UR8][R14.64] ;  /* 0x000000080e0d7981 */ /* 0x000eae000c1e9900 */
[----:B------:R-:W1:Y:S01]  /*09a0*/  LDC R19, c[0x3][0x10] ;  /* 0x00c00400ff137b82 */ /* 0x000e620000000800 */
[----:B0-----:R-:W-:-:S06]  /*09b0*/  IMAD.WIDE R10, R9, 0x4, R10 ;  /* 0x00000004090a7825 */ /* 0x001fcc00078e020a */
[----:B------:R-:W2:Y:S01]  /*09c0*/  LDG.E.CONSTANT R10, desc[UR8][R10.64] ;  /* 0x000000080a0a7981 */ /* 0x000ea2000c1e9900 */
[----:B-1----:R-:W0:Y:S01]  /*09d0*/  MUFU.RCP R9, R19 ;  /* 0x0000001300097308 */ /* 0x002e220000001000 */
        /* <DEDUP_REMOVED lines=14> */
[----:B------:R-:W-:-:S07]  /*0ac0*/  IMAD.MOV.U32 R9, RZ, RZ, R0 ;  /* 0x000000ffff097224 */ /* 0x000fce00078e0000 */
.L_x_71:
[----:B------:R-:W-:Y:S05]  /*0ad0*/  BSYNC.RECONVERGENT B3 ;  /* 0x0000000000037941 */ /* 0x000fea0003800200 */
.L_x_70:
[----:B------:R-:W-:Y:S01]  /*0ae0*/  FFMA R3, -R2, R9, R3 ;  /* 0x0000000902037223 */ /* 0x000fe20000000103 */
[----:B------:R-:W-:Y:S06]  /*0af0*/  BRA `(.L_x_69) ;  /* 0x00000000008c7947 */ /* 0x000fec0003800000 */
.L_x_68:
[----:B------:R-:W0:Y:S02]  /*0b00*/  LDCU UR4, c[0x3][0x4] ;  /* 0x00c00080ff0477ac */ /* 0x000e240008000800 */
[----:B0-----:R-:W-:-:S06]  /*0b10*/  UIADD3 UR4, UPT, UPT, UR4, -0x1, URZ ;  /* 0xffffffff04047890 */ /* 0x001fcc000fffe0ff */
[----:B------:R-:W-:-:S04]  /*0b20*/  ISETP.GE.U32.AND P0, PT, R7, UR4, PT ;  /* 0x0000000407007c0c */ /* 0x000fc8000bf06070 */
[----:B------:R-:W-:-:S13]  /*0b30*/  ISETP.GT.OR P0, PT, R17, -0x1, P0 ;  /* 0xffffffff1100780c */ /* 0x000fda0000704670 */
[----:B------:R-:W-:Y:S05]  /*0b40*/  @P0 BRA `(.L_x_69) ;  /* 0x0000000000780947 */ /* 0x000fea0003800000 */
[----:B------:R-:W0:Y:S02]  /*0b50*/  LDC R9, c[0x3][RZ] ;  /* 0x00c00000ff097b82 */ /* 0x000e240000000800 */
[----:B0-----:R-:W-:-:S04]  /*0b60*/  IADD3 R10, P0, PT, R12, R9, RZ ;  /* 0x000000090c0a7210 */ /* 0x001fc80007f1e0ff */
[----:B------:R-:W-:-:S05]  /*0b70*/  LEA.HI.X.SX32 R11, R9, R13, 0x1, P0 ;  /* 0x0000000d090b7211 */ /* 0x000fca00000f0eff */
[----:B------:R-:W2:Y:S02]  /*0b80*/  LDG.E.U8.CONSTANT R10, desc[UR8][R10.64] ;  /* 0x000000080a0a7981 */ /* 0x000ea4000c1e9100 */
[----:B--2---:R-:W-:-:S13]  /*0b90*/  ISETP.NE.AND P0, PT, R10, RZ, PT ;  /* 0x000000ff0a00720c */ /* 0x004fda0003f05270 */
[----:B------:R-:W-:Y:S05]  /*0ba0*/  @P0 BRA `(.L_x_69) ;  /* 0x0000000000600947 */ /* 0x000fea0003800000 */
[----:B------:R-:W0:Y:S01]  /*0bb0*/  LDC.64 R10, c[0x0][0x380] ;  /* 0x0000e000ff0a7b82 */ /* 0x000e220000000a00 */
[----:B------:R-:W-:-:S07]  /*0bc0*/  IADD3 R9, PT, PT, R4, R9, RZ ;  /* 0x0000000904097210 */ /* 0x000fce0007ffe0ff */
[----:B------:R-:W1:Y:S01]  /*0bd0*/  LDC R18, c[0x3][0x10] ;  /* 0x00c00400ff127b82 */ /* 0x000e620000000800 */
[----:B0-----:R-:W-:Y:S02]  /*0be0*/  IMAD.WIDE R10, R9, 0x4, R10 ;  /* 0x00000004090a7825 */ /* 0x001fe400078e020a */
[----:B------:R-:W2:Y:S04]  /*0bf0*/  LDG.E.CONSTANT R9, desc[UR8][R14.64] ;  /* 0x000000080e097981 */ /* 0x000ea8000c1e9900 */
[----:B------:R-:W2:Y:S01]  /*0c00*/  LDG.E.CONSTANT R10, desc[UR8][R10.64] ;  /* 0x000000080a0a7981 */ /* 0x000ea2000c1e9900 */
[----:B------:R-:W-:Y:S01]  /*0c10*/  BSSY.RECONVERGENT B3, `(.L_x_72) ;  /* 0x0000010000037945 */ /* 0x000fe20003800200 */
[----:B-1----:R-:W0:Y:S02]  /*0c20*/  MUFU.RCP R13, R18 ;  /* 0x00000012000d7308 */ /* 0x002e240000001000 */
[----:B0-----:R-:W-:Y:S01]  /*0c30*/  FFMA R12, R13, -R18, 1 ;  /* 0x3f8000000d0c7423 */ /* 0x001fe20000000812 */
[----:B--2---:R-:W-:-:S04]  /*0c40*/  FADD R0, -R9, R10 ;  /* 0x0000000a09007221 */ /* 0x004fc80000000100 */
        /* <DEDUP_REMOVED lines=9> */
[----:B------:R-:W-:Y:S01]  /*0ce0*/  MOV R10, 0xd10 ;  /* 0x00000d10000a7802 */ /* 0x000fe20000000f00 */
[----:B0-----:R-:W-:-:S07]  /*0cf0*/  IMAD.U32 R21, RZ, RZ, UR4 ;  /* 0x00000004ff157e24 */ /* 0x001fce000f8e00ff */
[----:B------:R-:W-:Y:S05]  /*0d00*/  CALL.REL.NOINC `($__internal_3_$__cuda_sm3x_div_rn_noftz_f32_slowpath) ;  /* 0x00000014008c7944 */ /* 0x000fea0003c00000 */
.L_x_73:
[----:B------:R-:W-:Y:S05]  /*0d10*/  BSYNC.RECONVERGENT B3 ;  /* 0x0000000000037941 */ /* 0x000fea0003800200 */
.L_x_72:
[----:B------:R-:W-:-:S07]  /*0d20*/  FFMA R3, -R2, R0, R3 ;  /* 0x0000000002037223 */ /* 0x000fce0000000103 */
.L_x_69:
[----:B------:R-:W-:Y:S05]  /*0d30*/  BSYNC.RECONVERGENT B2 ;  /* 0x0000000000027941 */ /* 0x000fea0003800200 */
.L_x_67:
[----:B------:R-:W-:Y:S01]  /*0d40*/  ISETP.NE.AND P0, PT, R8, RZ, PT ;  /* 0x000000ff0800720c */ /* 0x000fe20003f05270 */
[----:B------:R-:W-:Y:S03]  /*0d50*/  BSSY.RECONVERGENT B2, `(.L_x_74) ;  /* 0x000004c000027945 */ /* 0x000fe60003800200 */
[----:B------:R-:W-:-:S13]  /*0d60*/  ISETP.LT.OR P0, PT, R16, 0x1, !P0 ;  /* 0x000000011000780c */ /* 0x000fda0004701670 */
[----:B------:R-:W-:Y:S05]  /*0d70*/  @P0 BRA `(.L_x_75) ;  /* 0x0000000000880947 */ /* 0x000fea0003800000 */
[----:B------:R-:W0:Y:S01]  /*0d80*/  LDC.64 R10, c[0x3][RZ] ;  /* 0x00c00000ff0a7b82 */ /* 0x000e220000000a00 */
[----:B------:R-:W1:Y:S01]  /*0d90*/  LDCU.64 UR4, c[0x0][0x3a0] ;  /* 0x00007400ff0477ac */ /* 0x000e620008000a00 */
[----:B------:R2:W5:Y:S01]  /*0da0*/  LDG.E.CONSTANT R12, desc[UR8][R14.64] ;  /* 0x000000080e0c7981 */ /* 0x000562000c1e9900 */
[----:B0-----:R-:W-:-:S05]  /*0db0*/  IMAD R0, R8, R11, -R11 ;  /* 0x0000000b08007224 */ /* 0x001fca00078e0a0b */
[----:B------:R-:W-:-:S05]  /*0dc0*/  IADD3 R0, PT, PT, R7, R0, RZ ;  /* 0x0000000007007210 */ /* 0x000fca0007ffe0ff */
[----:B------:R-:W-:-:S05]  /*0dd0*/  IMAD R9, R0, R10, R5 ;  /* 0x0000000a00097224 */ /* 0x000fca00078e0205 */
[----:B-1----:R-:W-:-:S04]  /*0de0*/  IADD3 R10, P0, PT, R9, UR4, RZ ;  /* 0x00000004090a7c10 */ /* 0x002fc8000ff1e0ff */
[----:B------:R-:W-:-:S05]  /*0df0*/  LEA.HI.X.SX32 R11, R9, UR5, 0x1, P0 ;  /* 0x00000005090b7c11 */ /* 0x000fca00080f0eff */
[----:B------:R-:W3:Y:S02]  /*0e00*/  LDG.E.U8.CONSTANT R10, desc[UR8][R10.64] ;  /* 0x000000080a0a7981 */ /* 0x000ee4000c1e9100 */
[----:B---3--:R-:W-:-:S13]  /*0e10*/  ISETP.NE.AND P0, PT, R10, RZ, PT ;  /* 0x000000ff0a00720c */ /* 0x008fda0003f05270 */
[----:B--2---:R-:W-:Y:S05]  /*0e20*/  @P0 BRA `(.L_x_76) ;  /* 0x0000000000f80947 */ /* 0x004fea0003800000 */
[----:B------:R-:W0:Y:S08]  /*0e30*/  LDC.64 R10, c[0x0][0x380] ;  /* 0x0000e000ff0a7b82 */ /* 0x000e300000000a00 */
[----:B------:R-:W1:Y:S01]  /*0e40*/  LDC R17, c[0x3][0x14] ;  /* 0x00c00500ff117b82 */ /* 0x000e620000000800 */
[----:B0-----:R-:W-:-:S06]  /*0e50*/  IMAD.WIDE R10, R9, 0x4, R10 ;  /* 0x00000004090a7825 */ /* 0x001fcc00078e020a */
[----:B------:R-:W2:Y:S01]  /*0e60*/  LDG.E.CONSTANT R11, desc[UR8][R10.64] ;  /* 0x000000080a0b7981 */ /* 0x000ea2000c1e9900 */
[----:B------:R-:W-:Y:S01]  /*0e70*/  BSSY.RECONVERGENT B3, `(.L_x_77) ;  /* 0x0000010000037945 */ /* 0x000fe20003800200 */
[----:B-1----:R-:W0:Y:S02]  /*0e80*/  MUFU.RCP R13, R17 ;  /* 0x00000011000d7308 */ /* 0x002e240000001000 */
[----:B0-----:R-:W-:-:S04]  /*0e90*/  FFMA R18, R13, -R17, 1 ;  /* 0x3f8000000d127423 */ /* 0x001fc80000000811 */
[----:B------:R-:W-:Y:S01]  /*0ea0*/  FFMA R13, R13, R18, R13 ;  /* 0x000000120d0d7223 */ /* 0x000fe2000000000d */
[----:B--2--5:R-:W-:-:S04]  /*0eb0*/  FADD R9, R12, -R11 ;  /* 0x8000000b0c097221 */ /* 0x024fc80000000000 */
        /* <DEDUP_REMOVED lines=11> */
.L_x_78:
[----:B------:R-:W-:Y:S05]  /*0f70*/  BSYNC.RECONVERGENT B3 ;  /* 0x0000000000037941 */ /* 0x000fea0003800200 */
.L_x_77:
[----:B------:R-:W-:Y:S01]  /*0f80*/  FFMA R3, -R2, R9, R3 ;  /* 0x0000000902037223 */ /* 0x000fe20000000103 */
[----:B------:R-:W-:Y:S06]  /*0f90*/  BRA `(.L_x_76) ;  /* 0x00000000009c7947 */ /* 0x000fec0003800000 */
.L_x_75:
[----:B------:R-:W0:Y:S01]  /*0fa0*/  LDCU UR4, c[0x3][0x8] ;  /* 0x00c00100ff0477ac */ /* 0x000e220008000800 */
[----:B------:R-:W-:Y:S01]  /*0fb0*/  ISETP.LT.AND P1, PT, R16, RZ, PT ;  /* 0x000000ff1000720c */ /* 0x000fe20003f21270 */
[----:B0-----:R-:W-:-:S06]  /*0fc0*/  UIADD3 UR4, UPT, UPT, UR4, -0x1, URZ ;  /* 0xffffffff04047890 */ /* 0x001fcc000fffe0ff */
[----:B------:R-:W-:-:S13]  /*0fd0*/  ISETP.GE.U32.AND P0, PT, R8, UR4, PT ;  /* 0x0000000408007c0c */ /* 0x000fda000bf06070 */
[----:B------:R-:W-:Y:S05]  /*0fe0*/  @!P0 BRA P1, `(.L_x_79) ;  /* 0x0000000000088947 */ /* 0x000fea0000800000 */
[----:B------:R0:W5:Y:S01]  /*0ff0*/  LDG.E.CONSTANT R12, desc[UR8][R14.64] ;  /* 0x000000080e0c7981 */ /* 0x000162000c1e9900 */
[----:B------:R-:W-:Y:S05]  /*1000*/  BRA `(.L_x_76) ;  /* 0x0000000000807947 */ /* 0x000fea0003800000 */
.L_x_79:
[----:B------:R-:W0:Y:S01]  /*1010*/  LDCU.64 UR4, c[0x3][URZ] ;  /* 0x00c00000ff0477ac */ /* 0x000e220008000a00 */
[----:B------:R1:W5:Y:S01]  /*1020*/  LDG.E.CONSTANT R12, desc[UR8][R14.64] ;  /* 0x000000080e0c7981 */ /* 0x000362000c1e9900 */
[----:B------:R-:W2:Y:S01]  /*1030*/  LDCU.64 UR10, c[0x0][0x3a0] ;  /* 0x00007400ff0a77ac */ /* 0x000ea20008000a00 */
[----:B0-----:R-:W-:-:S04]  /*1040*/  VIADD R0, R6, UR5 ;  /* 0x0000000506007c36 */ /* 0x001fc80008000000 */
[----:B------:R-:W-:-:S05]  /*1050*/  IMAD R9, R0, UR4, R5 ;  /* 0x0000000400097c24 */ /* 0x000fca000f8e0205 */
[----:B--2---:R-:W-:-:S04]  /*1060*/  IADD3 R10, P0, PT, R9, UR10, RZ ;  /* 0x0000000a090a7c10 */ /* 0x004fc8000ff1e0ff */
[----:B------:R-:W-:-:S05]  /*1070*/  LEA.HI.X.SX32 R11, R9, UR11, 0x1, P0 ;  /* 0x0000000b090b7c11 */ /* 0x000fca00080f0eff */
[----:B------:R-:W2:Y:S02]  /*1080*/  LDG.E.U8.CONSTANT R10, desc[UR8][R10.64] ;  /* 0x000000080a0a7981 */ /* 0x000ea4000c1e9100 */
[----:B--2---:R-:W-:-:S13]  /*1090*/  ISETP.NE.AND P0, PT, R10, RZ, PT ;  /* 0x000000ff0a00720c */ /* 0x004fda0003f05270 */
[----:B-1----:R-:W-:Y:S05]  /*10a0*/  @P0 BRA `(.L_x_76) ;  /* 0x0000000000580947 */ /* 0x002fea0003800000 */
        /* <DEDUP_REMOVED lines=8> */
[----:B--2--5:R-:W-:-:S04]  /*1130*/  FADD R9, -R12, R11 ;  /* 0x0000000b0c097221 */ /* 0x024fc80000000100 */
[----:B------:R-:W-:-:S04]  /*1140*/  FMUL R18, R16, R9 ;  /* 0x0000000910127220 */ /* 0x000fc80000400000 */
        /* <DEDUP_REMOVED lines=10> */
.L_x_81:
[----:B------:R-:W-:Y:S05]  /*11f0*/  BSYNC.RECONVERGENT B3 ;  /* 0x0000000000037941 */ /* 0x000fea0003800200 */
.L_x_80:
[----:B------:R-:W-:-:S07]  /*1200*/  FFMA R3, -R2, R0, R3 ;  /* 0x0000000002037223 */ /* 0x000fce0000000103 */
.L_x_76:
[----:B------:R-:W-:Y:S05]  /*1210*/  BSYNC.RECONVERGENT B2 ;  /* 0x0000000000027941 */ /* 0x000fea0003800200 */
.L_x_74:
[----:B------:R-:W1:Y:S01]  /*1220*/  LDCU UR5, c[0x3][URZ] ;  /* 0x00c00000ff0577ac */ /* 0x000e620008000800 */
[----:B------:R-:W2:Y:S01]  /*1230*/  LDC R2, c[0x3][0xc] ;  /* 0x00c00300ff027b82 */ /* 0x000ea20000000800 */
[----:B------:R-:W3:Y:S01]  /*1240*/  LDCU UR4, c[0x3][0x28] ;  /* 0x00c00500ff0477ac */ /* 0x000ee20008000800 */
[----:B-1----:R-:W-:-:S04]  /*1250*/  ISETP.GT.AND P0, PT, R5, UR5, PT ;  /* 0x0000000505007c0c */ /* 0x002fc8000bf04270 */
[----:B------:R-:W-:Y:S02]  /*1260*/  ISETP.LT.OR P0, PT, R5, 0x1, P0 ;  /* 0x000000010500780c */ /* 0x000fe40000701670 */
[----:B---3--:R-:W-:-:S11]  /*1270*/  MOV R9, UR4 ;  /* 0x0000000400097c02 */ /* 0x008fd60008000f00 */
[----:B------:R-:W3:Y:S01]  /*1280*/  @!P0 LDG.E.CONSTANT R9, desc[UR8][R14.64+-0x4] ;  /* 0xfffffc080e098981 */ /* 0x000ee2000c1e9900 */
[----:B--2---:R-:W-:Y:S01]  /*1290*/  FMUL R2, R2, R2 ;  /* 0x0000000202027220 */ /* 0x004fe20000400000 */
[----:B------:R-:W-:Y:S03]  /*12a0*/  BSSY.RECONVERGENT B2, `(.L_x_82) ;  /* 0x000000e000027945 */ /* 0x000fe60003800200 */
[----:B------:R-:W1:Y:S02]  /*12b0*/  MUFU.RCP R11, R2 ;  /* 0x00000002000b7308 */ /* 0x000e640000001000 */
[----:B-1----:R-:W-:-:S04]  /*12c0*/  FFMA R10, -R2, R11, 1 ;  /* 0x3f800000020a7423 */ /* 0x002fc8000000010b */
[----:B------:R-:W-:Y:S01]  /*12d0*/  FFMA R11, R11, R10, R11 ;  /* 0x0000000a0b0b7223 */ /* 0x000fe2000000000b */
[----:B---3-5:R-:W-:-:S04]  /*12e0*/  FADD R0, R9, -R12 ;  /* 0x8000000c09007221 */ /* 0x028fc80000000000 */
[----:B------:R-:W1:Y:S01]  /*12f0*/  FCHK P0, R0, R2 ;  /* 0x0000000200007302 */ /* 0x000e620000000000 */
[----:B------:R-:W-:-:S04]  /*1300*/  FFMA R10, R0, R11, RZ ;  /* 0x0000000b000a7223 */ /* 0x000fc800000000ff */
[----:B------:R-:W-:-:S04]  /*1310*/  FFMA R13, -R2, R10, R0 ;  /* 0x0000000a020d7223 */ /* 0x000fc80000000100 */
[----:B------:R-:W-:Y:S01]  /*1320*/  FFMA R13, R11, R13, R10 ;  /* 0x0000000d0b0d7223 */ /* 0x000fe2000000000a */
[----:B-1----:R-:W-:Y:S06]  /*1330*/  @!P0 BRA `(.L_x_83) ;  /* 0x0000000000108947 */ /* 0x002fec0003800000 */
[----:B------:R-:W-:Y:S01]  /*1340*/  IMAD.MOV.U32 R21, RZ, RZ, R2 ;  /* 0x000000ffff157224 */ /* 0x000fe200078e0002 */
[----:B------:R-:W-:-:S07]  /*1350*/  MOV R10, 0x1370 ;  /* 0x00001370000a7802 */ /* 0x000fce0000000f00 */
[----:B0-----:R-:W-:Y:S05]  /*1360*/  CALL.REL.NOINC `($__internal_3_$__cuda_sm3x_div_rn_noftz_f32_slowpath) ;  /* 0x0000000c00f47944 */ /* 0x001fea0003c00000 */
[----:B------:R-:W-:-:S07]  /*1370*/  MOV R13, R0 ;  /* 0x00000000000d7202 */ /* 0x000fce0000000f00 */
.L_x_83:
[----:B------:R-:W-:Y:S05]  /*1380*/  BSYNC.RECONVERGENT B2 ;  /* 0x0000000000027941 */ /* 0x000fea0003800200 */
.L_x_82:
[----:B------:R-:W1:Y:S01]  /*1390*/  LDCU UR4, c[0x3][URZ] ;  /* 0x00c00000ff0477ac */ /* 0x000e620008000800 */
[----:B------:R-:W-:Y:S01]  /*13a0*/  IADD3 R0, PT, PT, R5, 0x1, RZ ;  /* 0x0000000105007810 */ /* 0x000fe20007ffe0ff */
[----:B------:R-:W2:Y:S03]  /*13b0*/  LDCU UR5, c[0x3][0x28] ;  /* 0x00c00500ff0577ac */ /* 0x000ea60008000800 */
[----:B-1----:R-:W-:-:S04]  /*13c0*/  ISETP.GE.AND P0, PT, R0, UR4, PT ;  /* 0x0000000400007c0c */ /* 0x002fc8000bf06270 */
[----:B------:R-:W-:Y:S02]  /*13d0*/  ISETP.LT.OR P0, PT, R5, -0x1, P0 ;  /* 0xffffffff0500780c */ /* 0x000fe40000701670 */
[----:B--2---:R-:W-:-:S11]  /*13e0*/  MOV R9, UR5 ;  /* 0x0000000500097c02 */ /* 0x004fd60008000f00 */
[----:B------:R-:W2:Y:S01]  /*13f0*/  @!P0 LDG.E.CONSTANT R9, desc[UR8][R14.64+0x4] ;  /* 0x000004080e098981 */ /* 0x000ea2000c1e9900 */
[----:B------:R-:W1:Y:S01]  /*1400*/  MUFU.RCP R17, R2 ;  /* 0x0000000200117308 */ /* 0x000e620000001000 */
[----:B------:R-:W-:Y:S01]  /*1410*/  BSSY.RECONVERGENT B2, `(.L_x_84) ;  /* 0x000000e000027945 */ /* 0x000fe20003800200 */
[----:B-1----:R-:W-:-:S04]  /*1420*/  FFMA R0, -R2, R17, 1 ;  /* 0x3f80000002007423 */ /* 0x002fc80000000111 */
[----:B------:R-:W-:Y:S01]  /*1430*/  FFMA R0, R17, R0, R17 ;  /* 0x0000000011007223 */ /* 0x000fe20000000011 */
[----:B--2---:R-:W-:-:S04]  /*1440*/  FADD R11, R9, -R12 ;  /* 0x8000000c090b7221 */ /* 0x004fc80000000000 */
[----:B------:R-:W1:Y:S01]  /*1450*/  FCHK P0, R11, R2 ;  /* 0x000000020b007302 */ /* 0x000e620000000000 */
[----:B------:R-:W-:-:S04]  /*1460*/  FFMA R9, R0, R11, RZ ;  /* 0x0000000b00097223 */ /* 0x000fc800000000ff */
[----:B------:R-:W-:-:S04]  /*1470*/  FFMA R10, -R2, R9, R11 ;  /* 0x00000009020a7223 */ /* 0x000fc8000000010b */
[----:B------:R-:W-:Y:S01]  /*1480*/  FFMA R9, R0, R10, R9 ;  /* 0x0000000a00097223 */ /* 0x000fe20000000009 */
[----:B-1----:R-:W-:Y:S06]  /*1490*/  @!P0 BRA `(.L_x_85) ;  /* 0x0000000000148947 */ /* 0x002fec0003800000 */
[----:B------:R-:W-:Y:S01]  /*14a0*/  IMAD.MOV.U32 R0, RZ, RZ, R11 ;  /* 0x000000ffff007224 */ /* 0x000fe200078e000b */
[----:B------:R-:W-:Y:S02]  /*14b0*/  MOV R21, R2 ;  /* 0x0000000200157202 */ /* 0x000fe40000000f00 */
[----:B------:R-:W-:-:S07]  /*14c0*/  MOV R10, 0x14e0 ;  /* 0x000014e0000a7802 */ /* 0x000fce0000000f00 */
[----:B0-----:R-:W-:Y:S05]  /*14d0*/  CALL.REL.NOINC `($__internal_3_$__cuda_sm3x_div_rn_noftz_f32_slowpath) ;  /* 0x0000000c00987944 */ /* 0x001fea0003c00000 */
[----:B------:R-:W-:-:S07]  /*14e0*/  MOV R9, R0 ;  /* 0x0000000000097202 */ /* 0x000fce0000000f00 */
.L_x_85:
[----:B------:R-:W-:Y:S05]  /*14f0*/  BSYNC.RECONVERGENT B2 ;  /* 0x0000000000027941 */ /* 0x000fea0003800200 */
.L_x_84:
[----:B------:R-:W1:Y:S01]  /*1500*/  LDCU UR4, c[0x3][0x4] ;  /* 0x00c00080ff0477ac */ /* 0x000e620008000800 */
[----:B------:R-:W-:-:S04]  /*1510*/  ISETP.GE.AND P0, PT, R5, RZ, PT ;  /* 0x000000ff0500720c */ /* 0x000fc80003f06270 */
[----:B------:R-:W-:-:S04]  /*1520*/  ISETP.EQ.OR P1, PT, R7, RZ, !P0 ;  /* 0x000000ff0700720c */ /* 0x000fc80004722670 */
[----:B-1----:R-:W-:Y:S01]  /*1530*/  ISETP.GT.U32.OR P1, PT, R7, UR4, P1 ;  /* 0x0000000407007c0c */ /* 0x002fe20008f24470 */
[----:B------:R-:W1:-:S12]  /*1540*/  LDCU UR4, c[0x3][0x28] ;  /* 0x00c00500ff0477ac */ /* 0x000e580008000800 */
[----:B------:R-:W2:Y:S01]  /*1550*/  @!P1 LDC R2, c[0x3][RZ] ;  /* 0x00c00000ff029b82 */ /* 0x000ea20000000800 */
[----:B------:R-:W-:Y:S01]  /*1560*/  @!P1 IADD3 R0, PT, PT, R6, -0x1, RZ ;  /* 0xffffffff06009810 */ /* 0x000fe20007ffe0ff */
[----:B-1----:R-:W-:-:S06]  /*1570*/  IMAD.U32 R17, RZ, RZ, UR4 ;  /* 0x00000004ff117e24 */ /* 0x002fcc000f8e00ff */
[----:B------:R-:W1:Y:S01]  /*1580*/  @!P1 LDC.64 R10, c[0x0][0x380] ;  /* 0x0000e000ff0a9b82 */ /* 0x000e620000000a00 */
[----:B--2---:R-:W-:-:S07]  /*1590*/  @!P1 IMAD R19, R0, R2, R5 ;  /* 0x0000000200139224 */ /* 0x004fce00078e0205 */
[----:B------:R-:W2:Y:S01]  /*15a0*/  LDC R2, c[0x3][0x10] ;  /* 0x00c00400ff027b82 */ /* 0x000ea20000000800 */
[----:B-1----:R-:W-:-:S05]  /*15b0*/  @!P1 IMAD.WIDE R10, R19, 0x4, R10 ;  /* 0x00000004130a9825 */ /* 0x002fca00078e020a */
[----:B------:R-:W3:Y:S01]  /*15c0*/  @!P1 LDG.E.CONSTANT R17, desc[UR8][R10.64] ;  /* 0x000000080a119981 */ /* 0x000ee2000c1e9900 */
[----:B------:R-:W-:Y:S01]  /*15d0*/  BSSY.RECONVERGENT B2, `(.L_x_86) ;  /* 0x0000011000027945 */ /* 0x000fe20003800200 */
[----:B--2---:R-:W-:-:S04]  /*15e0*/  FMUL R2, R2, R2 ;  /* 0x0000000202027220 */ /* 0x004fc80000400000 */
[----:B------:R-:W1:Y:S02]  /*15f0*/  MUFU.RCP R19, R2 ;  /* 0x0000000200137308 */ /* 0x000e640000001000 */
[----:B-1----:R-:W-:-:S04]  /*1600*/  FFMA R16, -R2, R19, 1 ;  /* 0x3f80000002107423 */ /* 0x002fc80000000113 */
[----:B------:R-:W-:Y:S01]  /*1610*/  FFMA R19, R19, R16, R19 ;  /* 0x0000001013137223 */ /* 0x000fe20000000013 */
[----:B------:R-:W-:-:S04]  /*1620*/  FADD R16, RZ, R13 ;  /* 0x0000000dff107221 */ /* 0x000fc80000000000 */
[----:B------:R-:W-:Y:S01]  /*1630*/  FADD R13, R16, R9 ;  /* 0x00000009100d7221 */ /* 0x000fe20000000000 */
[----:B---3--:R-:W-:-:S04]  /*1640*/  FADD R0, R17, -R12 ;  /* 0x8000000c11007221 */ /* 0x008fc80000000000 */
[----:B------:R-:W1:Y:S01]  /*1650*/  FCHK P1, R0, R2 ;  /* 0x0000000200007302 */ /* 0x000e620000020000 */
[----:B------:R-:W-:-:S04]  /*1660*/  FFMA R18, R0, R19, RZ ;  /* 0x0000001300127223 */ /* 0x000fc800000000ff */
[----:B------:R-:W-:-:S04]  /*1670*/  FFMA R17, -R2, R18, R0 ;  /* 0x0000001202117223 */ /* 0x000fc80000000100 */
[----:B------:R-:W-:Y:S01]  /*1680*/  FFMA R18, R19, R17, R18 ;  /* 0x0000001113127223 */ /* 0x000fe20000000012 */
[----:B-1----:R-:W-:Y:S06]  /*1690*/  @!P1 BRA `(.L_x_87) ;  /* 0x0000000000109947 */ /* 0x002fec0003800000 */
[----:B------:R-:W-:Y:S02]  /*16a0*/  MOV R21, R2 ;  /* 0x0000000200157202 */ /* 0x000fe40000000f00 */
[----:B------:R-:W-:-:S07]  /*16b0*/  MOV R10, 0x16d0 ;  /* 0x000016d0000a7802 */ /* 0x000fce0000000f00 */
[----:B0-----:R-:W-:Y:S05]  /*16c0*/  CALL.REL.NOINC `($__internal_3_$__cuda_sm3x_div_rn_noftz_f32_slowpath) ;  /* 0x0000000c001c7944 */ /* 0x001fea0003c00000 */
[----:B------:R-:W-:-:S07]  /*16d0*/  MOV R18, R0 ;  /* 0x0000000000127202 */ /* 0x000fce0000000f00 */
.L_x_87:
[----:B------:R-:W-:Y:S05]  /*16e0*/  BSYNC.RECONVERGENT B2 ;  /* 0x0000000000027941 */ /* 0x000fea0003800200 */
.L_x_86:
[----:B------:R-:W1:Y:S01]  /*16f0*/  LDCU UR4, c[0x3][0x4] ;  /* 0x00c00080ff0477ac */ /* 0x000e620008000800 */
[----:B------:R-:W-:-:S04]  /*1700*/  IADD3 R0, PT, PT, R7, 0x1, RZ ;  /* 0x0000000107007810 */ /* 0x000fc80007ffe0ff */
[----:B-1----:R-:W-:Y:S01]  /*1710*/  ISETP.GE.U32.OR P0, PT, R0, UR4, !P0 ;  /* 0x0000000400007c0c */ /* 0x002fe2000c706470 */
[----:B------:R-:W1:-:S12]  /*1720*/  LDCU UR4, c[0x3][0x28] ;  /* 0x00c00500ff0477ac */ /* 0x000e580008000800 */
[----:B------:R-:W0:Y:S01]  /*1730*/  @!P0 LDC R11, c[0x3][RZ] ;  /* 0x00c00000ff0b8b82 */ /* 0x000e220000000800 */
[----:B-1----:R-:W-:Y:S02]  /*1740*/  IMAD.U32 R9, RZ, RZ, UR4 ;  /* 0x00000004ff097e24 */ /* 0x002fe4000f8e00ff */
[----:B0-----:R-:W-:-:S05]  /*1750*/  @!P0 IMAD.WIDE R14, R11, 0x4, R14 ;  /* 0x000000040b0e8825 */ /* 0x001fca00078e020e */
[----:B------:R-:W2:Y:S01]  /*1760*/  @!P0 LDG.E.CONSTANT R9, desc[UR8][R14.64] ;  /* 0x000000080e098981 */ /* 0x000ea2000c1e9900 */
[----:B------:R-:W0:Y:S01]  /*1770*/  MUFU.RCP R17, R2 ;  /* 0x0000000200117308 */ /* 0x000e220000001000 */
[----:B------:R-:W-:Y:S01]  /*1780*/  BSSY.RECONVERGENT B2, `(.L_x_88) ;  /* 0x0000010000027945 */ /* 0x000fe20003800200 */
[----:B------:R-:W-:Y:S01]  /*1790*/  ISETP.NE.AND P0, PT, R8, RZ, PT ;  /* 0x000000ff0800720c */ /* 0x000fe20003f05270 */
[----:B------:R-:W-:Y:S01]  /*17a0*/  FADD R13, R13, R18 ;  /* 0x000000120d0d7221 */ /* 0x000fe20000000000 */
        /* <DEDUP_REMOVED lines=9> */
[----:B------:R-:W-:Y:S02]  /*1840*/  MOV R21, R2 ;  /* 0x0000000200157202 */ /* 0x000fe40000000f00 */
[----:B------:R-:W-:-:S07]  /*1850*/  MOV R10, 0x1870 ;  /* 0x00001870000a7802 */ /* 0x000fce0000000f00 */
[----:B------:R-:W-:Y:S05]  /*1860*/  CALL.REL.NOINC `($__internal_3_$__cuda_sm3x_div_rn_noftz_f32_slowpath) ;  /* 0x0000000800b47944 */ /* 0x000fea0003c00000 */
[----:B------:R-:W-:-:S07]  /*1870*/  MOV R16, R0 ;  /* 0x0000000000107202 */ /* 0x000fce0000000f00 */
.L_x_89:
[----:B------:R-:W-:Y:S05]  /*1880*/  BSYNC.RECONVERGENT B2 ;  /* 0x0000000000027941 */ /* 0x000fea0003800200 */
.L_x_88:
[----:B------:R-:W0:Y:S01]  /*1890*/  LDCU UR4, c[0x3][0x8] ;  /* 0x00c00100ff0477ac */ /* 0x000e220008000800 */
[----:B------:R-:W-:Y:S01]  /*18a0*/  ISETP.LT.OR P0, PT, R5, RZ, !P0 ;  /* 0x000000ff0500720c */ /* 0x000fe20004701670 */
[----:B------:R-:W1:Y:S03]  /*18b0*/  LDC R2, c[0x3][0x14] ;  /* 0x00c00500ff027b82 */ /* 0x000e660000000800 */
[----:B0-----:R-:W-:Y:S01]  /*18c0*/  ISETP.GT.U32.OR P0, PT, R8, UR4, P0 ;  /* 0x0000000408007c0c */ /* 0x001fe20008704470 */
[----:B------:R-:W0:-:S12]  /*18d0*/  LDCU UR4, c[0x3][0x28] ;  /* 0x00c00500ff0477ac */ /* 0x000e180008000800 */
[----:B------:R-:W2:Y:S08]  /*18e0*/  @!P0 LDC.64 R14, c[0x3][RZ] ;  /* 0x00c00000ff0e8b82 */ /* 0x000eb00000000a00 */
[----:B------:R-:W3:Y:S01]  /*18f0*/  @!P0 LDC.64 R10, c[0x0][0x380] ;  /* 0x0000e000ff0a8b82 */ /* 0x000ee20000000a00 */
[----:B--2---:R-:W-:-:S04]  /*1900*/  @!P0 IMAD R0, R8, R15, -R15 ;  /* 0x0000000f08008224 */ /* 0x004fc800078e0a0f */
[----:B------:R-:W-:Y:S01]  /*1910*/  @!P0 IMAD.IADD R0, R7, 0x1, R0 ;  /* 0x0000000107008824 */ /* 0x000fe200078e0200 */
[----:B0-----:R-:W-:-:S03]  /*1920*/  MOV R7, UR4 ;  /* 0x0000000400077c02 */ /* 0x001fc60008000f00 */
[----:B------:R-:W-:-:S04]  /*1930*/  @!P0 IMAD R9, R0, R14, R5 ;  /* 0x0000000e00098224 */ /* 0x000fc800078e0205 */
[----:B---3--:R-:W-:-:S05]  /*1940*/  @!P0 IMAD.WIDE R10, R9, 0x4, R10 ;  /* 0x00000004090a8825 */ /* 0x008fca00078e020a */
[----:B------:R-:W2:Y:S01]  /*1950*/  @!P0 LDG.E.CONSTANT R7, desc[UR8][R10.64] ;  /* 0x000000080a078981 */ /* 0x000ea2000c1e9900 */
[----:B-1----:R-:W-:Y:S01]  /*1960*/  FMUL R2, R2, R2 ;  /* 0x0000000202027220 */ /* 0x002fe20000400000 */
[----:B------:R-:W-:Y:S01]  /*1970*/  BSSY.RECONVERGENT B2, `(.L_x_90) ;  /* 0x000000f000027945 */ /* 0x000fe20003800200 */
[----:B------:R-:W-:Y:S02]  /*1980*/  FADD R13, R13, R16 ;  /* 0x000000100d0d7221 */ /* 0x000fe40000000000 */
        /* <DEDUP_REMOVED lines=11> */
[----:B------:R-:W-:Y:S05]  /*1a40*/  CALL.REL.NOINC `($__internal_3_$__cuda_sm3x_div_rn_noftz_f32_slowpath) ;  /* 0x00000008003c7944 */ /* 0x000fea0003c00000 */
[----:B------:R-:W-:-:S07]  /*1a50*/  MOV R14, R0 ;  /* 0x00000000000e7202 */ /* 0x000fce0000000f00 */
.L_x_91:
[----:B------:R-:W-:Y:S05]  /*1a60*/  BSYNC.RECONVERGENT B2 ;  /* 0x0000000000027941 */ /* 0x000fea0003800200 */
.L_x_90:
[----:B------:R-:W0:Y:S01]  /*1a70*/  LDCU UR4, c[0x3][0x8] ;  /* 0x00c00100ff0477ac */ /* 0x000e220008000800 */
[----:B------:R-:W-:-:S05]  /*1a80*/  VIADD R8, R8, 0x1 ;  /* 0x0000000108087836 */ /* 0x000fca0000000000 */
[----:B0-----:R-:W-:Y:S01]  /*1a90*/  ISETP.GE.U32.AND P0, PT, R8, UR4, PT ;  /* 0x0000000408007c0c */ /* 0x001fe2000bf06070 */
[----:B------:R-:W0:Y:S03]  /*1aa0*/  LDCU UR4, c[0x3][0x28] ;  /* 0x00c00500ff0477ac */ /* 0x000e260008000800 */
[----:B------:R-:W-:-:S13]  /*1ab0*/  ISETP.LT.OR P0, PT, R5, RZ, P0 ;  /* 0x000000ff0500720c */ /* 0x000fda0000701670 */
[----:B------:R-:W1:Y:S08]  /*1ac0*/  @!P0 LDC.64 R10, c[0x3][RZ] ;  /* 0x00c00000ff0a8b82 */ /* 0x000e700000000a00 */
[----:B------:R-:W2:Y:S01]  /*1ad0*/  @!P0 LDC.64 R8, c[0x0][0x380] ;  /* 0x0000e000ff088b82 */ /* 0x000ea20000000a00 */
[----:B-1----:R-:W-:-:S05]  /*1ae0*/  @!P0 IADD3 R6, PT, PT, R6, R11, RZ ;  /* 0x0000000b06068210 */ /* 0x002fca0007ffe0ff */
[----:B------:R-:W-:Y:S01]  /*1af0*/  @!P0 IMAD R7, R6, R10, R5 ;  /* 0x0000000a06078224 */ /* 0x000fe200078e0205 */
[----:B0-----:R-:W-:-:S03]  /*1b00*/  MOV R5, UR4 ;  /* 0x0000000400057c02 */ /* 0x001fc60008000f00 */
[----:B--2---:R-:W-:-:S05]  /*1b10*/  @!P0 IMAD.WIDE R8, R7, 0x4, R8 ;  /* 0x0000000407088825 */ /* 0x004fca00078e0208 */
[----:B------:R-:W2:Y:S01]  /*1b20*/  @!P0 LDG.E.CONSTANT R5, desc[UR8][R8.64] ;  /* 0x0000000808058981 */ /* 0x000ea2000c1e9900 */
[----:B------:R-:W0:Y:S01]  /*1b30*/  MUFU.RCP R11, R2 ;  /* 0x00000002000b7308 */ /* 0x000e220000001000 */
[----:B------:R-:W-:Y:S01]  /*1b40*/  BSSY.RECONVERGENT B2, `(.L_x_92) ;  /* 0x000000f000027945 */ /* 0x000fe20003800200 */
        /* <DEDUP_REMOVED lines=9> */
[----:B------:R-:W-:Y:S01]  /*1be0*/  MOV R0, R7 ;  /* 0x0000000700007202 */ /* 0x000fe20000000f00 */
[----:B------:R-:W-:Y:S01]  /*1bf0*/  IMAD.MOV.U32 R21, RZ, RZ, R2 ;  /* 0x000000ffff157224 */ /* 0x000fe200078e0002 */
[----:B------:R-:W-:-:S07]  /*1c00*/  MOV R10, 0x1c20 ;  /* 0x00001c20000a7802 */ /* 0x000fce0000000f00 */
[----:B------:R-:W-:Y:S05]  /*1c10*/  CALL.REL.NOINC `($__internal_3_$__cuda_sm3x_div_rn_noftz_f32_slowpath) ;  /* 0x0000000400c87944 */ /* 0x000fea0003c00000 */
[----:B------:R-:W-:-:S07]  /*1c20*/  MOV R10, R0 ;  /* 0x00000000000a7202 */ /* 0x000fce0000000f00 */
.L_x_93:
[----:B------:R-:W-:Y:S05]  /*1c30*/  BSYNC.RECONVERGENT B2 ;  /* 0x0000000000027941 */ /* 0x000fea0003800200 */
.L_x_92:
[----:B------:R-:W0:Y:S01]  /*1c40*/  LDC.64 R6, c[0x0][0x398] ;  /* 0x0000e600ff067b82 */ /* 0x000e220000000a00 */
[----:B------:R-:W1:Y:S07]  /*1c50*/  LDCU UR4, c[0x3][0xc] ;  /* 0x00c00180ff0477ac */ /* 0x000e6e0008000800 */
[----:B------:R-:W1:Y:S01]  /*1c60*/  LDC.64 R8, c[0x3][0x10] ;  /* 0x00c00400ff087b82 */ /* 0x000e620000000a00 */
[----:B0-----:R-:W-:-:S05]  /*1c70*/  IMAD.WIDE R6, R4, 0x4, R6 ;  /* 0x0000000404067825 */ /* 0x001fca00078e0206 */
[----:B------:R-:W2:Y:S01]  /*1c80*/  LDG.E.CONSTANT R0, desc[UR8][R6.64] ;  /* 0x0000000806007981 */ /* 0x000ea2000c1e9900 */
[----:B------:R-:W-:Y:S01]  /*1c90*/  BSSY.RECONVERGENT B2, `(.L_x_94) ;  /* 0x0000012000027945 */ /* 0x000fe20003800200 */
[----:B------:R-:W-:Y:S01]  /*1ca0*/  FADD R13, R13, R10 ;  /* 0x0000000a0d0d7221 */ /* 0x000fe20000000000 */
[----:B-1----:R-:W-:Y:S01]  /*1cb0*/  FMUL R2, R8, UR4 ;  /* 0x0000000408027c20 */ /* 0x002fe20008400000 */
[----:B------:R-:W2:Y:S03]  /*1cc0*/  LDCU UR4, c[0x3][0x30] ;  /* 0x00c00600ff0477ac */ /* 0x000ea60008000800 */
[----:B------:R-:W-:-:S04]  /*1cd0*/  FMUL R2, R2, R9 ;  /* 0x0000000902027220 */ /* 0x000fc80000400000 */
[----:B------:R-:W-:-:S04]  /*1ce0*/  FMUL R21, R2, 1231.125 ;  /* 0x4499e40002157820 */ /* 0x000fc80000400000 */
[----:B------:R-:W0:Y:S02]  /*1cf0*/  MUFU.RCP R2, R21 ;  /* 0x0000001500027308 */ /* 0x000e240000001000 */
[----:B0-----:R-:W-:-:S04]  /*1d00*/  FFMA R5, -R21, R2, 1 ;  /* 0x3f80000015057423 */ /* 0x001fc80000000102 */
[----:B------:R-:W-:Y:S01]  /*1d10*/  FFMA R5, R2, R5, R2 ;  /* 0x0000000502057223 */ /* 0x000fe20000000002 */
[----:B--2---:R-:W-:-:S04]  /*1d20*/  FMUL R0, R0, UR4 ;  /* 0x0000000400007c20 */ /* 0x004fc80008400000 */
[----:B------:R-:W0:Y:S01]  /*1d30*/  FCHK P0, R0, R21 ;  /* 0x0000001500007302 */ /* 0x000e220000000000 */
[----:B------:R-:W-:-:S04]  /*1d40*/  FFMA R2, R0, R5, RZ ;  /* 0x0000000500027223 */ /* 0x000fc800000000ff */
[----:B------:R-:W-:-:S04]  /*1d50*/  FFMA R6, -R21, R2, R0 ;  /* 0x0000000215067223 */ /* 0x000fc80000000100 */
[----:B------:R-:W-:Y:S01]  /*1d60*/  FFMA R2, R5, R6, R2 ;  /* 0x0000000605027223 */ /* 0x000fe20000000002 */
[----:B0-----:R-:W-:Y:S06]  /*1d70*/  @!P0 BRA `(.L_x_95) ;  /* 0x00000000000c8947 */ /* 0x001fec0003800000 */
[----:B------:R-:W-:-:S07]  /*1d80*/  MOV R10, 0x1da0 ;  /* 0x00001da0000a7802 */ /* 0x000fce0000000f00 */
[----:B------:R-:W-:Y:S05]  /*1d90*/  CALL.REL.NOINC `($__internal_3_$__cuda_sm3x_div_rn_noftz_f32_slowpath) ;  /* 0x0000000400687944 */ /* 0x000fea0003c00000 */
[----:B------:R-:W-:-:S07]  /*1da0*/  MOV R2, R0 ;  /* 0x0000000000027202 */ /* 0x000fce0000000f00 */
.L_x_95:
[----:B------:R-:W-:Y:S05]  /*1db0*/  BSYNC.RECONVERGENT B2 ;  /* 0x0000000000027941 */ /* 0x000fea0003800200 */
.L_x_94:
[----:B------:R-:W0:Y:S01]  /*1dc0*/  LDCU.64 UR4, c[0x3][0x28] ;  /* 0x00c00500ff0477ac */ /* 0x000e220008000a00 */
[----:B------:R-:W1:Y:S01]  /*1dd0*/  LDC R7, c[0x0][0x3a8] ;  /* 0x0000ea00ff077b82 */ /* 0x000e620000000800 */
[----:B------:R-:W-:Y:S01]  /*1de0*/  FADD R2, R2, R3 ;  /* 0x0000000302027221 */ /* 0x000fe20000000000 */
[----:B------:R-:W-:Y:S01]  /*1df0*/  BSSY.RECONVERGENT B2, `(.L_x_96) ;  /* 0x0000012000027945 */ /* 0x000fe20003800200 */
[----:B0-----:R-:W-:Y:S01]  /*1e00*/  FADD R0, R12, -UR4 ;  /* 0x800000040c007e21 */ /* 0x001fe20008000000 */
[----:B------:R-:W0:Y:S03]  /*1e10*/  LDCU UR4, c[0x3][0x24] ;  /* 0x00c00480ff0477ac */ /* 0x000e260008000800 */
[----:B------:R-:W-:-:S04]  /*1e20*/  FMUL R0, R0, UR5 ;  /* 0x0000000500007c20 */ /* 0x000fc80008400000 */
[----:B-1----:R-:W-:-:S04]  /*1e30*/  FFMA R21, R0, R7, 1 ;  /* 0x3f80000000157423 */ /* 0x002fc80000000007 */
[----:B------:R-:W1:Y:S01]  /*1e40*/  MUFU.RCP R5, R21 ;  /* 0x0000001500057308 */ /* 0x000e620000001000 */
[----:B0-----:R-:W-:-:S04]  /*1e50*/  FFMA R13, R13, UR4, R2 ;  /* 0x000000040d0d7c23 */ /* 0x001fc80008000002 */
[----:B------:R-:W-:-:S04]  /*1e60*/  FFMA R0, R13, R7, R12 ;  /* 0x000000070d007223 */ /* 0x000fc8000000000c */
[----:B------:R-:W0:Y:S01]  /*1e70*/  FCHK P0, R0, R21 ;  /* 0x0000001500007302 */ /* 0x000e220000000000 */
[----:B-1----:R-:W-:-:S04]  /*1e80*/  FFMA R2, -R21, R5, 1 ;  /* 0x3f80000015027423 */ /* 0x002fc80000000105 */
[----:B------:R-:W-:-:S04]  /*1e90*/  FFMA R5, R5, R2, R5 ;  /* 0x0000000205057223 */ /* 0x000fc80000000005 */
[----:B------:R-:W-:-:S04]  /*1ea0*/  FFMA R2, R0, R5, RZ ;  /* 0x0000000500027223 */ /* 0x000fc800000000ff */
[----:B------:R-:W-:-:S04]  /*1eb0*/  FFMA R3, -R21, R2, R0 ;  /* 0x0000000215037223 */ /* 0x000fc80000000100 */
[----:B------:R-:W-:Y:S01]  /*1ec0*/  FFMA R2, R5, R3, R2 ;  /* 0x0000000305027223 */ /* 0x000fe20000000002 */
[----:B0-----:R-:W-:Y:S06]  /*1ed0*/  @!P0 BRA `(.L_x_97) ;  /* 0x00000000000c8947 */ /* 0x001fec0003800000 */
[----:B------:R-:W-:-:S07]  /*1ee0*/  MOV R10, 0x1f00 ;  /* 0x00001f00000a7802 */ /* 0x000fce0000000f00 */
[----:B------:R-:W-:Y:S05]  /*1ef0*/  CALL.REL.NOINC `($__internal_3_$__cuda_sm3x_div_rn_noftz_f32_slowpath) ;  /* 0x0000000400107944 */ /* 0x000fea0003c00000 */
[----:B------:R-:W-:-:S07]  /*1f00*/  MOV R2, R0 ;  /* 0x0000000000027202 */ /* 0x000fce0000000f00 */
.L_x_97:
[----:B------:R-:W-:Y:S05]  /*1f10*/  BSYNC.RECONVERGENT B2 ;  /* 0x0000000000027941 */ /* 0x000fea0003800200 */
.L_x_96:
[----:B------:R-:W0:Y:S01]  /*1f20*/  LDC R5, c[0x0][0x3a8] ;  /* 0x0000ea00ff057b82 */ /* 0x000e220000000800 */
[----:B------:R-:W-:Y:S01]  /*1f30*/  IMAD.MOV.U32 R7, RZ, RZ, R2 ;  /* 0x000000ffff077224 */ /* 0x000fe200078e0002 */
[----:B------:R-:W1:Y:S03]  /*1f40*/  LDCU UR4, c[0x3][0x28] ;  /* 0x00c00500ff0477ac */ /* 0x000e660008000800 */
[C---:B------:R-:W-:Y:S01]  /*1f50*/  FADD R0, R7.reuse, -R12 ;  /* 0x8000000c07007221 */ /* 0x040fe20000000000 */
[----:B------:R-:W-:Y:S02]  /*1f60*/  FSETP.GT.AND P1, PT, R7, R12, PT ;  /* 0x0000000c0700720b */ /* 0x000fe40003f24000 */
[----:B------:R-:W2:Y:S01]  /*1f70*/  LDC.64 R2, c[0x0][0x388] ;  /* 0x0000e200ff027b82 */ /* 0x000ea20000000a00 */
[----:B0-----:R-:W-:-:S05]  /*1f80*/  FMUL R5, R5, 500 ;  /* 0x43fa000005057820 */ /* 0x001fca0000400000 */
[-C--:B------:R-:W-:Y:S02]  /*1f90*/  FSETP.GT.AND P0, PT, |R0|, R5.reuse, PT ;  /* 0x000000050000720b */ /* 0x080fe40003f04200 */
[----:B------:R-:W-:Y:S01]  /*1fa0*/  FSEL R5, R5, -R5, P1 ;  /* 0x8000000505057208 */ /* 0x000fe20000800000 */
[----:B--2---:R-:W-:-:S10]  /*1fb0*/  IMAD.WIDE R2, R4, 0x4, R2 ;  /* 0x0000000404027825 */ /* 0x004fd400078e0202 */
[----:B------:R-:W-:-:S05]  /*1fc0*/  @P0 FADD R7, R5, R12 ;  /* 0x0000000c05070221 */ /* 0x000fca0000000000 */
[----:B-1----:R-:W-:-:S04]  /*1fd0*/  FMNMX R0, R7, UR4, !PT ;  /* 0x0000000407007c09 */ /* 0x002fc8000f800000 */
[----:B------:R-:W-:-:S05]  /*1fe0*/  FMNMX R5, R0, 200, PT ;  /* 0x4348000000057809 */ /* 0x000fca0003800000 */
[----:B------:R-:W-:Y:S01]  /*1ff0*/  STG.E desc[UR8][R2.64], R5 ;  /* 0x0000000502007986 */ /* 0x000fe2000c101908 */
[----:B------:R-:W-:Y:S05]  /*2000*/  EXIT ;  /* 0x000000000000794d */ /* 0x000fea0003800000 */
        .weak           $__internal_2_$__cuda_sm20_rcp_rn_f32_slowpath
        .type           $__internal_2_$__cuda_sm20_rcp_rn_f32_slowpath,@function
        .size           $__internal_2_$__cuda_sm20_rcp_rn_f32_slowpath,($__internal_3_$__cuda_sm3x_div_rn_noftz_f32_slowpath - $__internal_2_$__cuda_sm20_rcp_rn_f32_slowpath)
$__internal_2_$__cuda_sm20_rcp_rn_f32_slowpath:
[----:B------:R-:W-:-:S04]  /*2010*/  SHF.L.U32 R3, R0, 0x1, RZ ;  /* 0x0000000100037819 */ /* 0x000fc800000006ff */
[----:B------:R-:W-:-:S04]  /*2020*/  SHF.R.U32.HI R3, RZ, 0x18, R3 ;  /* 0x00000018ff037819 */ /* 0x000fc80000011603 */
[----:B------:R-:W-:-:S13]  /*2030*/  ISETP.NE.U32.AND P0, PT, R3, RZ, PT ;  /* 0x000000ff0300720c */ /* 0x000fda0003f05070 */
[----:B------:R-:W-:Y:S05]  /*2040*/  @P0 BRA `(.L_x_98) ;  /* 0x00000000002c0947 */ /* 0x000fea0003800000 */
[----:B------:R-:W-:-:S04]  /*2050*/  SHF.L.U32 R3, R0, 0x1, RZ ;  /* 0x0000000100037819 */ /* 0x000fc800000006ff */
[----:B------:R-:W-:-:S13]  /*2060*/  ISETP.NE.AND P0, PT, R3, RZ, PT ;  /* 0x000000ff0300720c */ /* 0x000fda0003f05270 */
[----:B------:R2:W3:Y:S01]  /*2070*/  @!P0 MUFU.RCP R3, R0 ;  /* 0x0000000000038308 */ /* 0x0004e20000001000 */
[----:B------:R-:W-:Y:S05]  /*2080*/  @!P0 BRA `(.L_x_99) ;  /* 0x0000000000a48947 */ /* 0x000fea0003800000 */
[----:B------:R-:W-:-:S04]  /*2090*/  FFMA R5, R0, 1.84467440737095516160e+19, RZ ;  /* 0x5f80000000057823 */ /* 0x000fc800000000ff */
[----:B--2---:R-:W3:Y:S02]  /*20a0*/  MUFU.RCP R0, R5 ;  /* 0x0000000500007308 */ /* 0x004ee40000001000 */
[----:B---3--:R-:W-:-:S04]  /*20b0*/  FFMA R3, R5, R0, -1 ;  /* 0xbf80000005037423 */ /* 0x008fc80000000000 */
[----:B------:R-:W-:-:S04]  /*20c0*/  FADD.FTZ R3, -R3, -RZ ;  /* 0x800000ff03037221 */ /* 0x000fc80000010100 */
[----:B------:R-:W-:-:S04]  /*20d0*/  FFMA R0, R0, R3, R0 ;  /* 0x0000000300007223 */ /* 0x000fc80000000000 */
[----:B------:R-:W-:Y:S01]  /*20e0*/  FFMA R3, R0, 1.84467440737095516160e+19, RZ ;  /* 0x5f80000000037823 */ /* 0x000fe200000000ff */
[----:B------:R-:W-:Y:S06]  /*20f0*/  BRA `(.L_x_99) ;  /* 0x0000000000887947 */ /* 0x000fec0003800000 */
.L_x_98:
[----:B------:R-:W-:-:S04]  /*2100*/  IADD3 R5, PT, PT, R3, -0xfd, RZ ;  /* 0xffffff0303057810 */ /* 0x000fc80007ffe0ff */
[----:B------:R-:W-:-:S13]  /*2110*/  ISETP.GT.U32.AND P0, PT, R5, 0x1, PT ;  /* 0x000000010500780c */ /* 0x000fda0003f04070 */
[----:B------:R-:W-:Y:S05]  /*2120*/  @P0 BRA `(.L_x_100) ;  /* 0x0000000000780947 */ /* 0x000fea0003800000 */
[----:B------:R-:W-:Y:S01]  /*2130*/  LOP3.LUT R7, R0, 0x7fffff, RZ, 0xc0, !PT ;  /* 0x007fffff00077812 */ /* 0x000fe200078ec0ff */
[----:B------:R-:W-:Y:S01]  /*2140*/  IMAD.MOV.U32 R12, RZ, RZ, 0x3 ;  /* 0x00000003ff0c7424 */ /* 0x000fe200078e00ff */
[----:B------:R-:W-:Y:S02]  /*2150*/  IADD3 R3, PT, PT, R3, -0xfc, RZ ;  /* 0xffffff0403037810 */ /* 0x000fe40007ffe0ff */
[----:B------:R-:W-:Y:S02]  /*2160*/  LOP3.LUT R7, R7, 0x3f800000, RZ, 0xfc, !PT ;  /* 0x3f80000007077812 */ /* 0x000fe400078efcff */
[----:B------:R-:W-:Y:S02]  /*2170*/  SHF.L.U32 R11, R12, R5, RZ ;  /* 0x000000050c0b7219 */ /* 0x000fe400000006ff */
[----:B------:R-:W0:Y:S02]  /*2180*/  MUFU.RCP R8, R7 ;  /* 0x0000000700087308 */ /* 0x000e240000001000 */
[----:B0-----:R-:W-:-:S04]  /*2190*/  FFMA R9, R7, R8, -1 ;  /* 0xbf80000007097423 */ /* 0x001fc80000000008 */
[----:B------:R-:W-:-:S04]  /*21a0*/  FADD.FTZ R9, -R9, -RZ ;  /* 0x800000ff09097221 */ /* 0x000fc80000010100 */
[CCC-:B------:R-:W-:Y:S01]  /*21b0*/  FFMA.RM R10, R8.reuse, R9.reuse, R8.reuse ;  /* 0x00000009080a7223 */ /* 0x1c0fe20000004008 */
[----:B------:R-:W-:-:S04]  /*21c0*/  FFMA.RP R9, R8, R9, R8 ;  /* 0x0000000908097223 */ /* 0x000fc80000008008 */
[C---:B------:R-:W-:Y:S02]  /*21d0*/  LOP3.LUT R8, R10.reuse, 0x7fffff, RZ, 0xc0, !PT ;  /* 0x007fffff0a087812 */ /* 0x040fe400078ec0ff */
[----:B------:R-:W-:Y:S02]  /*21e0*/  FSETP.NEU.FTZ.AND P0, PT, R10, R9, PT ;  /* 0x000000090a00720b */ /* 0x000fe40003f1d000 */
[----:B------:R-:W-:Y:S02]  /*21f0*/  LOP3.LUT R8, R8, 0x800000, RZ, 0xfc, !PT ;  /* 0x0080000008087812 */ /* 0x000fe400078efcff */
[----:B------:R-:W-:Y:S02]  /*2200*/  SEL R9, RZ, 0xffffffff, !P0 ;  /* 0xffffffffff097807 */ /* 0x000fe40004000000 */
[----:B------:R-:W-:Y:S02]  /*2210*/  LOP3.LUT R10, R11, R8, RZ, 0xc0, !PT ;  /* 0x000000080b0a7212 */ /* 0x000fe400078ec0ff */
[----:B------:R-:W-:-:S02]  /*2220*/  IADD3 R9, PT, PT, -R9, RZ, RZ ;  /* 0x000000ff09097210 */ /* 0x000fc40007ffe1ff */
[-C--:B------:R-:W-:Y:S02]  /*2230*/  SHF.R.U32.HI R10, RZ, R5.reuse, R10 ;  /* 0x00000005ff0a7219 */ /* 0x080fe4000001160a */
[--C-:B------:R-:W-:Y:S02]  /*2240*/  LOP3.LUT P1, RZ, R9, R5, R8.reuse, 0xf8, !PT ;  /* 0x0000000509ff7212 */ /* 0x100fe4000782f808 */
[C---:B------:R-:W-:Y:S02]  /*2250*/  LOP3.LUT P0, RZ, R10.reuse, 0x1, RZ, 0xc0, !PT ;  /* 0x000000010aff7812 */ /* 0x040fe4000780c0ff */
[----:B------:R-:W-:Y:S02]  /*2260*/  LOP3.LUT P2, RZ, R10, 0x2, RZ, 0xc0, !PT ;  /* 0x000000020aff7812 */ /* 0x000fe4000784c0ff */
[----:B------:R-:W-:Y:S02]  /*2270*/  SHF.R.U32.HI R3, RZ, R3, R8 ;  /* 0x00000003ff037219 */ /* 0x000fe40000011608 */
[----:B------:R-:W-:-:S02]  /*2280*/  PLOP3.LUT P0, PT, P0, P1, P2, 0xe0, 0x0 ;  /* 0x000000000000781c */ /* 0x000fc40000703c20 */
[----:B------:R-:W-:Y:S02]  /*2290*/  LOP3.LUT P1, RZ, R0, 0x7fffff, RZ, 0xc0, !PT ;  /* 0x007fffff00ff7812 */ /* 0x000fe4000782c0ff */
[----:B------:R-:W-:-:S04]  /*22a0*/  SEL R5, RZ, 0x1, !P0 ;  /* 0x00000001ff057807 */ /* 0x000fc80004000000 */
[----:B------:R-:W-:-:S04]  /*22b0*/  IADD3 R5, PT, PT, -R5, RZ, RZ ;  /* 0x000000ff05057210 */ /* 0x000fc80007ffe1ff */
[----:B------:R-:W-:-:S13]  /*22c0*/  ISETP.GE.AND P0, PT, R5, RZ, PT ;  /* 0x000000ff0500720c */ /* 0x000fda0003f06270 */
[----:B------:R-:W-:-:S05]  /*22d0*/  @!P0 VIADD R3, R3, 0x1 ;  /* 0x0000000103038836 */ /* 0x000fca0000000000 */
[----:B------:R-:W-:-:S04]  /*22e0*/  @!P1 SHF.L.U32 R3, R3, 0x1, RZ ;  /* 0x0000000103039819 */ /* 0x000fc800000006ff */
[----:B------:R-:W-:Y:S01]  /*22f0*/  LOP3.LUT R3, R3, 0x80000000, R0, 0xf8, !PT ;  /* 0x8000000003037812 */ /* 0x000fe200078ef800 */
[----:B------:R-:W-:Y:S06]  /*2300*/  BRA `(.L_x_99) ;  /* 0x0000000000047947 */ /* 0x000fec0003800000 */
.L_x_100:
[----:B------:R0:W1:Y:S02]  /*2310*/  MUFU.RCP R3, R0 ;  /* 0x0000000000037308 */ /* 0x0000640000001000 */
.L_x_99:
[----:B------:R-:W-:-:S04]  /*2320*/  HFMA2 R7, -RZ, RZ, 0, 0 ;  /* 0x00000000ff077431 */ /* 0x000fc800000001ff */
[----:B0123--:R-:W-:Y:S05]  /*2330*/  RET.REL.NODEC R6 `(_Z25advectDiffusionHeatKernelPKfPfS0_S0_Phf) ;  /* 0xffffffdc06307950 */ /* 0x00ffea0003c3ffff */
        .weak           $__internal_3_$__cuda_sm3x_div_rn_noftz_f32_slowpath
        .type           $__internal_3_$__cuda_sm3x_div_rn_noftz_f32_slowpath,@function
        .size           $__internal_3_$__cuda_sm3x_div_rn_noftz_f32_slowpath,(.L_x_255 - $__internal_3_$__cuda_sm3x_div_rn_noftz_f32_slowpath)
$__internal_3_$__cuda_sm3x_div_rn_noftz_f32_slowpath:
[----:B------:R-:W-:Y:S01]  /*2340*/  SHF.R.U32.HI R9, RZ, 0x17, R21 ;  /* 0x00000017ff097819 */ /* 0x000fe20000011615 */
[----:B------:R-:W-:Y:S01]  /*2350*/  BSSY.RECONVERGENT B0, `(.L_x_101) ;  /* 0x0000063000007945 */ /* 0x000fe20003800200 */
[----:B------:R-:W-:Y:S02]  /*2360*/  SHF.R.U32.HI R18, RZ, 0x17, R0 ;  /* 0x00000017ff127819 */ /* 0x000fe40000011600 */
[----:B------:R-:W-:Y:S02]  /*2370*/  LOP3.LUT R9, R9, 0xff, RZ, 0xc0, !PT ;  /* 0x000000ff09097812 */ /* 0x000fe400078ec0ff */
[----:B------:R-:W-:Y:S02]  /*2380*/  LOP3.LUT R18, R18, 0xff, RZ, 0xc0, !PT ;  /* 0x000000ff12127812 */ /* 0x000fe400078ec0ff */
[----:B------:R-:W-:-:S03]  /*2390*/  IADD3 R19, PT, PT, R9, -0x1, RZ ;  /* 0xffffffff09137810 */ /* 0x000fc60007ffe0ff */
[----:B------:R-:W-:Y:S01]  /*23a0*/  VIADD R11, R18, 0xffffffff ;  /* 0xffffffff120b7836 */ /* 0x000fe20000000000 */
        /* <DEDUP_REMOVED lines=20> */
[----:B------:R-:W-:Y:S02]  /*24f0*/  IADD3 R11, PT, PT, R18, -0x1, RZ ;  /* 0xffffffff120b7810 */ /* 0x000fe40007ffe0ff */
[----:B------:R-:W-:Y:S02]  /*2500*/  ISETP.GE.AND P2, PT, R19, RZ, PT ;  /* 0x000000ff1300720c */ /* 0x000fe40003f46270 */
[----:B------:R-:W-:-:S11]  /*2510*/  ISETP.GE.AND P1, PT, R11, RZ, PT ;  /* 0x000000ff0b00720c */ /* 0x000fd60003f26270 */
[----:B------:R-:W-:Y:S02]  /*2520*/  @!P2 FFMA R21, R21, 1.84467440737095516160e+19, RZ ;  /* 0x5f8000001515a823 */ /* 0x000fe400000000ff */
[----:B------:R-:W-:Y:S01]  /*2530*/  @P1 MOV R11, RZ ;  /* 0x000000ff000b1202 */ /* 0x000fe20000000f00 */
[----:B------:R-:W-:Y:S02]  /*2540*/  @!P1 IMAD.MOV.U32 R11, RZ, RZ, -0x40 ;  /* 0xffffffc0ff0b9424 */ /* 0x000fe400078e00ff */
[----:B------:R-:W-:-:S03]  /*2550*/  @!P1 FFMA R0, R0, 1.84467440737095516160e+19, RZ ;  /* 0x5f80000000009823 */ /* 0x000fc600000000ff */
[----:B------:R-:W-:-:S07]  /*2560*/  @!P2 IADD3 R11, PT, PT, R11, 0x40, RZ ;  /* 0x000000400b0ba810 */ /* 0x000fce0007ffe0ff */
.L_x_102:
[----:B------:R-:W-:Y:S01]  /*2570*/  LEA R20, R9, 0xc0800000, 0x17 ;  /* 0xc080000009147811 */ /* 0x000fe200078eb8ff */
[----:B------:R-:W-:Y:S01]  /*2580*/  BSSY.RECONVERGENT B1, `(.L_x_107) ;  /* 0x0000036000017945 */ /* 0x000fe20003800200 */
[----:B------:R-:W-:Y:S02]  /*2590*/  IADD3 R18, PT, PT, R18, -0x7f, RZ ;  /* 0xffffff8112127810 */ /* 0x000fe40007ffe0ff */
[----:B------:R-:W-:-:S03]  /*25a0*/  IADD3 R23, PT, PT, -R20, R21, RZ ;  /* 0x0000001514177210 */ /* 0x000fc60007ffe1ff */
[C---:B------:R-:W-:Y:S01]  /*25b0*/  IMAD R0, R18.reuse, -0x800000, R0 ;  /* 0xff80000012007824 */ /* 0x040fe200078e0200 */
[----:B------:R-:W0:Y:S01]  /*25c0*/  MUFU.RCP R20, R23 ;  /* 0x0000001700147308 */ /* 0x000e220000001000 */
[----:B------:R-:W-:Y:S01]  /*25d0*/  FADD.FTZ R19, -R23, -RZ ;  /* 0x800000ff17137221 */ /* 0x000fe20000010100 */
[----:B------:R-:W-:-:S05]  /*25e0*/  IADD3 R18, PT, PT, R18, 0x7f, -R9 ;  /* 0x0000007f12127810 */ /* 0x000fca0007ffe809 */
[----:B------:R-:W-:Y:S02]  /*25f0*/  IMAD.IADD R11, R18, 0x1, R11 ;  /* 0x00000001120b7824 */ /* 0x000fe400078e020b */
        /* <DEDUP_REMOVED lines=20> */
[CCC-:B------:R-:W-:Y:S01]  /*2740*/  FFMA.RZ R11, R21.reuse, R19.reuse, R22.reuse ;  /* 0x00000013150b7223 */ /* 0x1c0fe2000000c016 */
[CCC-:B------:R-:W-:Y:S01]  /*2750*/  FFMA.RP R18, R21.reuse, R19.reuse, R22.reuse ;  /* 0x0000001315127223 */ /* 0x1c0fe20000008016 */
[----:B------:R-:W-:Y:S01]  /*2760*/  FFMA.RM R21, R21, R19, R22 ;  /* 0x0000001315157223 */ /* 0x000fe20000004016 */
[----:B------:R-:W-:Y:S02]  /*2770*/  IADD3 R19, PT, PT, R9, 0x20, RZ ;  /* 0x0000002009137810 */ /* 0x000fe40007ffe0ff */
[----:B------:R-:W-:Y:S02]  /*2780*/  LOP3.LUT R11, R11, 0x7fffff, RZ, 0xc0, !PT ;  /* 0x007fffff0b0b7812 */ /* 0x000fe400078ec0ff */
[----:B------:R-:W-:Y:S02]  /*2790*/  ISETP.NE.AND P3, PT, R9, RZ, PT ;  /* 0x000000ff0900720c */ /* 0x000fe40003f65270 */
[----:B------:R-:W-:Y:S02]  /*27a0*/  LOP3.LUT R20, R11, 0x800000, RZ, 0xfc, !PT ;  /* 0x008000000b147812 */ /* 0x000fe400078efcff */
[----:B------:R-:W-:Y:S01]  /*27b0*/  ISETP.NE.AND P2, PT, R9, RZ, PT ;  /* 0x000000ff0900720c */ /* 0x000fe20003f45270 */
[----:B------:R-:W-:Y:S01]  /*27c0*/  IMAD.MOV R9, RZ, RZ, -R9 ;  /* 0x000000ffff097224 */ /* 0x000fe200078e0a09 */
[----:B------:R-:W-:-:S02]  /*27d0*/  SHF.L.U32 R19, R20, R19, RZ ;  /* 0x0000001314137219 */ /* 0x000fc400000006ff */
[----:B------:R-:W-:Y:S02]  /*27e0*/  FSETP.NEU.FTZ.AND P1, PT, R18, R21, PT ;  /* 0x000000151200720b */ /* 0x000fe40003f3d000 */
[----:B------:R-:W-:Y:S02]  /*27f0*/  SEL R9, R9, RZ, P3 ;  /* 0x000000ff09097207 */ /* 0x000fe40001800000 */
[----:B------:R-:W-:Y:S02]  /*2800*/  ISETP.NE.AND P2, PT, R19, RZ, P2 ;  /* 0x000000ff1300720c */ /* 0x000fe40001745270 */
[----:B------:R-:W-:Y:S02]  /*2810*/  SHF.R.U32.HI R20, RZ, R9, R20 ;  /* 0x00000009ff147219 */ /* 0x000fe40000011614 */
[----:B------:R-:W-:Y:S02]  /*2820*/  PLOP3.LUT P1, PT, P1, P2, PT, 0xf8, 0x8f ;  /* 0x00000000008f781c */ /* 0x000fe40000f25f70 */
[----:B------:R-:W-:-:S02]  /*2830*/  SHF.R.U32.HI R9, RZ, 0x1, R20 ;  /* 0x00000001ff097819 */ /* 0x000fc40000011614 */
[----:B------:R-:W-:-:S04]  /*2840*/  SEL R18, RZ, 0x1, !P1 ;  /* 0x00000001ff127807 */ /* 0x000fc80004800000 */
[----:B------:R-:W-:-:S04]  /*2850*/  LOP3.LUT R11, R18, 0x1, R9, 0xf8, !PT ;  /* 0x00000001120b7812 */ /* 0x000fc800078ef809 */
[----:B------:R-:W-:-:S04]  /*2860*/  LOP3.LUT R20, R11, R20, RZ, 0xc0, !PT ;  /* 0x000000140b147212 */ /* 0x000fc800078ec0ff */
[----:B------:R-:W-:-:S04]  /*2870*/  IADD3 R9, PT, PT, R9, R20, RZ ;  /* 0x0000001409097210 */ /* 0x000fc80007ffe0ff */
[----:B------:R-:W-:Y:S01]  /*2880*/  LOP3.LUT R0, R9, R0, RZ, 0xfc, !PT ;  /* 0x0000000009007212 */ /* 0x000fe200078efcff */
[----:B------:R-:W-:Y:S06]  /*2890*/  BRA `(.L_x_110) ;  /* 0x0000000000107947 */ /* 0x000fec0003800000 */
.L_x_109:
[----:B------:R-:W-:-:S04]  /*28a0*/  LOP3.LUT R0, R0, 0x80000000, RZ, 0xc0, !PT ;  /* 0x8000000000007812 */ /* 0x000fc800078ec0ff */
[----:B------:R-:W-:Y:S01]  /*28b0*/  LOP3.LUT R0, R0, 0x7f800000, RZ, 0xfc, !PT ;  /* 0x7f80000000007812 */ /* 0x000fe200078efcff */
[----:B------:R-:W-:Y:S06]  /*28c0*/  BRA `(.L_x_110) ;  /* 0x0000000000047947 */ /* 0x000fec0003800000 */
.L_x_108:
[----:B------:R-:W-:-:S07]  /*28d0*/  LEA R0, R11, R0, 0x17 ;  /* 0x000000000b007211 */ /* 0x000fce00078eb8ff */
.L_x_110:
[----:B------:R-:W-:Y:S05]  /*28e0*/  BSYNC.RECONVERGENT B1 ;  /* 0x0000000000017941 */ /* 0x000fea0003800200 */
.L_x_107:
[----:B------:R-:W-:Y:S05]  /*28f0*/  BRA `(.L_x_111) ;  /* 0x0000000000207947 */ /* 0x000fea0003800000 */
.L_x_106:
[----:B------:R-:W-:-:S04]  /*2900*/  LOP3.LUT R0, R21, 0x80000000, R0, 0x48, !PT ;  /* 0x8000000015007812 */ /* 0x000fc800078e4800 */
[----:B------:R-:W-:Y:S01]  /*2910*/  LOP3.LUT R0, R0, 0x7f800000, RZ, 0xfc, !PT ;  /* 0x7f80000000007812 */ /* 0x000fe200078efcff */
[----:B------:R-:W-:Y:S06]  /*2920*/  BRA `(.L_x_111) ;  /* 0x0000000000147947 */ /* 0x000fec0003800000 */
.L_x_105:
[----:B------:R-:W-:Y:S01]  /*2930*/  LOP3.LUT R0, R21, 0x80000000, R0, 0x48, !PT ;  /* 0x8000000015007812 */ /* 0x000fe200078e4800 */
[----:B------:R-:W-:Y:S06]  /*2940*/  BRA `(.L_x_111) ;  /* 0x00000000000c7947 */ /* 0x000fec0003800000 */
.L_x_104:
[----:B------:R-:W0:Y:S01]  /*2950*/  MUFU.RSQ R0, -QNAN ;  /* 0xffc0000000007908 */ /* 0x000e220000001400 */
[----:B------:R-:W-:Y:S05]  /*2960*/  BRA `(.L_x_111) ;  /* 0x0000000000047947 */ /* 0x000fea0003800000 */
.L_x_103:
[----:B------:R-:W-:-:S07]  /*2970*/  FADD.FTZ R0, R0, R21 ;  /* 0x0000001500007221 */ /* 0x000fce0000010000 */
.L_x_111:
[----:B------:R-:W-:Y:S05]  /*2980*/  BSYNC.RECONVERGENT B0 ;  /* 0x0000000000007941 */ /* 0x000fea0003800200 */
.L_x_101:
[----:B------:R-:W-:-:S04]  /*2990*/  HFMA2 R11, -RZ, RZ, 0, 0 ;  /* 0x00000000ff0b7431 */ /* 0x000fc800000001ff */
[----:B0-----:R-:W-:Y:S05]  /*29a0*/  RET.REL.NODEC R10 `(_Z25advectDiffusionHeatKernelPKfPfS0_S0_Phf) ;  /* 0xffffffd40a947950 */ /* 0x001fea0003c3ffff */
.L_x_112:
        /* <DEDUP_REMOVED lines=13> */
.L_x_255:


//--------------------- .text._Z21computeResidualKernelPKfS0_PfPKh --------------------------
	.section	.text._Z21computeResidualKernelPKfS0_PfPKh,"ax",@progbits
	.align	128
        .global         _Z21computeResidualKernelPKfS0_PfPKh
        .type           _Z21computeResidualKernelPKfS0_PfPKh,@function
        .size           _Z21computeResidualKernelPKfS0_PfPKh,(.L_x_256 - _Z21computeResidualKernelPKfS0_PfPKh)
        .other          _Z21computeResidualKernelPKfS0_PfPKh,@"STO_CUDA_ENTRY STV_DEFAULT"
_Z21computeResidualKernelPKfS0_PfPKh:
.text._Z21computeResidualKernelPKfS0_PfPKh:
        /* <DEDUP_REMOVED lines=27> */
[----:B------:R-:W0:Y:S02]  /*01b0*/  @P0 LDC.64 R4, c[0x0][0x390] ;  /* 0x0000e400ff040b82 */ /* 0x000e240000000a00 */
[----:B0-----:R-:W-:-:S05]  /*01c0*/  @P0 IMAD.WIDE R4, R2, 0x4, R4 ;  /* 0x0000000402040825 */ /* 0x001fca00078e0204 */
[----:B------:R0:W-:Y:S01]  /*01d0*/  @P0 STG.E desc[UR4][R4.64], RZ ;  /* 0x000000ff04000986 */ /* 0x0001e2000c101904 */
[----:B------:R-:W-:Y:S05]  /*01e0*/  @P0 EXIT ;  /* 0x000000000000094d */ /* 0x000fea0003800000 */
[----:B0-----:R-:W0:Y:S02]  /*01f0*/  LDC.64 R4, c[0x0][0x380] ;  /* 0x0000e000ff047b82 */ /* 0x001e240000000a00 */
[----:B0-----:R-:W-:-:S05]  /*0200*/  IMAD.WIDE R4, R2, 0x4, R4 ;  /* 0x0000000402047825 */ /* 0x001fca00078e0204 */
[----:B------:R0:W5:Y:S01]  /*0210*/  LDG.E.CONSTANT R11, desc[UR4][R4.64] ;  /* 0x00000004040b7981 */ /* 0x000162000c1e9900 */
[C---:B------:R-:W-:Y:S01]  /*0220*/  ISETP.GT.AND P0, PT, R9.reuse, UR8, PT ;  /* 0x0000000809007c0c */ /* 0x040fe2000bf04270 */
[----:B------:R-:W-:Y:S01]  /*0230*/  BSSY.RECONVERGENT B2, `(.L_x_113) ;  /* 0x0000019000027945 */ /* 0x000fe20003800200 */
[----:B------:R-:W-:Y:S02]  /*0240*/  IMAD.MOV.U32 R13, RZ, RZ, RZ ;  /* 0x000000ffff0d7224 */ /* 0x000fe400078e00ff */
[----:B------:R-:W-:-:S13]  /*0250*/  ISETP.LT.OR P0, PT, R9, 0x1, P0 ;  /* 0x000000010900780c */ /* 0x000fda0000701670 */
[----:B0-----:R-:W-:Y:S05]  /*0260*/  @P0 BRA `(.L_x_114) ;  /* 0x0000000000540947 */ /* 0x001fea0003800000 */
[----:B------:R-:W2:Y:S02]  /*0270*/  LDG.E.U8.CONSTANT R0, desc[UR4][R6.64+-0x1] ;  /* 0xffffff0406007981 */ /* 0x000ea4000c1e9100 */
[----:B--2---:R-:W-:-:S13]  /*0280*/  ISETP.NE.AND P0, PT, R0, RZ, PT ;  /* 0x000000ff0000720c */ /* 0x004fda0003f05270 */
[----:B------:R-:W-:Y:S05]  /*0290*/  @P0 BRA `(.L_x_114) ;  /* 0x0000000000480947 */ /* 0x000fea0003800000 */
[----:B------:R-:W2:Y:S01]  /*02a0*/  LDG.E.CONSTANT R0, desc[UR4][R4.64+-0x4] ;  /* 0xfffffc0404007981 */ /* 0x000ea2000c1e9900 */
[----:B------:R-:W0:Y:S01]  /*02b0*/  LDC R3, c[0x3][0xc] ;  /* 0x00c00300ff037b82 */ /* 0x000e220000000800 */
[----:B------:R-:W-:Y:S01]  /*02c0*/  BSSY.RECONVERGENT B3, `(.L_x_115) ;  /* 0x000000e000037945 */ /* 0x000fe20003800200 */
[----:B0-----:R-:W-:-:S04]  /*02d0*/  FMUL R3, R3, R3 ;  /* 0x0000000303037220 */ /* 0x001fc80000400000 */
[----:B------:R-:W0:Y:S02]  /*02e0*/  MUFU.RCP R14, R3 ;  /* 0x00000003000e7308 */ /* 0x000e240000001000 */
[----:B0-----:R-:W-:-:S04]  /*02f0*/  FFMA R13, -R3, R14, 1 ;  /* 0x3f800000030d7423 */ /* 0x001fc8000000010e */
[----:B------:R-:W-:Y:S01]  /*0300*/  FFMA R13, R14, R13, R14 ;  /* 0x0000000d0e0d7223 */ /* 0x000fe2000000000e */
[----:B--2--5:R-:W-:-:S04]  /*0310*/  FADD R0, -R11, R0 ;  /* 0x000000000b007221 */ /* 0x024fc80000000100 */
[----:B------:R-:W0:Y:S01]  /*0320*/  FCHK P0, R0, R3 ;  /* 0x0000000300007302 */ /* 0x000e220000000000 */
[----:B------:R-:W-:-:S04]  /*0330*/  FFMA R14, R0, R13, RZ ;  /* 0x0000000d000e7223 */ /* 0x000fc800000000ff */
[----:B------:R-:W-:-:S04]  /*0340*/  FFMA R15, -R3, R14, R0 ;  /* 0x0000000e030f7223 */ /* 0x000fc80000000100 */
[----:B------:R-:W-:Y:S01]  /*0350*/  FFMA R13, R13, R15, R14 ;  /* 0x0000000f0d0d7223 */ /* 0x000fe2000000000e */
[----:B0-----:R-:W-:Y:S06]  /*0360*/  @!P0 BRA `(.L_x_116) ;  /* 0x00000000000c8947 */ /* 0x001fec0003800000 */
[----:B------:R-:W-:-:S07]  /*0370*/  MOV R14, 0x390 ;  /* 0x00000390000e7802 */ /* 0x000fce0000000f00 */
[----:B------:R-:W-:Y:S05]  /*0380*/  CALL.REL.NOINC `($__internal_4_$__cuda_sm3x_div_rn_noftz_f32_slowpath) ;  /* 0x0000000800e07944 */ /* 0x000fea0003c00000 */
[----:B------:R-:W-:-:S07]  /*0390*/  IMAD.MOV.U32 R13, RZ, RZ, R0 ;  /* 0x000000ffff0d7224 */ /* 0x000fce00078e0000 */
.L_x_116:
[----:B------:R-:W-:Y:S05]  /*03a0*/  BSYNC.RECONVERGENT B3 ;  /* 0x0000000000037941 */ /* 0x000fea0003800200 */
.L_x_115:
[----:B------:R-:W-:-:S07]  /*03b0*/  FADD R13, RZ, R13 ;  /* 0x0000000dff0d7221 */ /* 0x000fce0000000000 */
.L_x_114:
[----:B------:R-:W-:Y:S05]  /*03c0*/  BSYNC.RECONVERGENT B2 ;  /* 0x0000000000027941 */ /* 0x000fea0003800200 */
.L_x_113:
[----:B------:R-:W0:Y:S01]  /*03d0*/  LDCU UR6, c[0x3][URZ] ;  /* 0x00c00000ff0677ac */ /* 0x000e220008000800 */
[----:B------:R-:W-:Y:S01]  /*03e0*/  IADD3 R0, PT, PT, R9, 0x1, RZ ;  /* 0x0000000109007810 */ /* 0x000fe20007ffe0ff */
[----:B------:R-:W-:Y:S03]  /*03f0*/  BSSY.RECONVERGENT B2, `(.L_x_117) ;  /* 0x000001a000027945 */ /* 0x000fe60003800200 */
[----:B0-----:R-:W-:-:S04]  /*0400*/  ISETP.GE.AND P0, PT, R0, UR6, PT ;  /* 0x0000000600007c0c */ /* 0x001fc8000bf06270 */
[----:B------:R-:W-:-:S13]  /*0410*/  ISETP.LT.OR P0, PT, R9, -0x1, P0 ;  /* 0xffffffff0900780c */ /* 0x000fda0000701670 */
[----:B------:R-:W-:Y:S05]  /*0420*/  @P0 BRA `(.L_x_118) ;  /* 0x0000000000580947 */ /* 0x000fea0003800000 */
        /* <DEDUP_REMOVED lines=8> */
[----:B0-----:R-:W-:Y:S01]  /*04b0*/  FFMA R14, -R16, R15, 1 ;  /* 0x3f800000100e7423 */ /* 0x001fe2000000010f */
[----:B--2--5:R-:W-:-:S03]  /*04c0*/  FADD R3, -R11, R0 ;  /* 0x000000000b037221 */ /* 0x024fc60000000100 */
[----:B------:R-:W-:Y:S02]  /*04d0*/  FFMA R0, R15, R14, R15 ;  /* 0x0000000e0f007223 */ /* 0x000fe4000000000f */
[----:B------:R-:W0:Y:S02]  /*04e0*/  FCHK P0, R3, R16 ;  /* 0x0000001003007302 */ /* 0x000e240000000000 */
[----:B------:R-:W-:-:S04]  /*04f0*/  FFMA R14, R0, R3, RZ ;  /* 0x00000003000e7223 */ /* 0x000fc800000000ff */
[----:B------:R-:W-:-:S04]  /*0500*/  FFMA R15, -R16, R14, R3 ;  /* 0x0000000e100f7223 */ /* 0x000fc80000000103 */
[----:B------:R-:W-:Y:S01]  /*0510*/  FFMA R0, R0, R15, R14 ;  /* 0x0000000f00007223 */ /* 0x000fe2000000000e */
[----:B0-----:R-:W-:Y:S06]  /*0520*/  @!P0 BRA `(.L_x_120) ;  /* 0x0000000000108947 */ /* 0x001fec0003800000 */
[----:B------:R-:W-:Y:S01]  /*0530*/  IMAD.MOV.U32 R0, RZ, RZ, R3 ;  /* 0x000000ffff007224 */ /* 0x000fe200078e0003 */
[----:B------:R-:W-:Y:S01]  /*0540*/  MOV R14, 0x570 ;  /* 0x00000570000e7802 */ /* 0x000fe20000000f00 */
[----:B------:R-:W-:-:S07]  /*0550*/  IMAD.MOV.U32 R3, RZ, RZ, R16 ;  /* 0x000000ffff037224 */ /* 0x000fce00078e0010 */
[----:B------:R-:W-:Y:S05]  /*0560*/  CALL.REL.NOINC `($__internal_4_$__cuda_sm3x_div_rn_noftz_f32_slowpath) ;  /* 0x0000000800687944 */ /* 0x000fea0003c00000 */
.L_x_120:
[----:B------:R-:W-:Y:S05]  /*0570*/  BSYNC.RECONVERGENT B3 ;  /* 0x0000000000037941 */ /* 0x000fea0003800200 */
.L_x_119:
[----:B------:R-:W-:-:S07]  /*0580*/  FADD R13, R13, R0 ;  /* 0x000000000d0d7221 */ /* 0x000fce0000000000 */
.L_x_118:
[----:B------:R-:W-:Y:S05]  /*0590*/  BSYNC.RECONVERGENT B2 ;  /* 0x0000000000027941 */ /* 0x000fea0003800200 */
.L_x_117:
[----:B------:R-:W0:Y:S01]  /*05a0*/  LDCU UR6, c[0x3][0x4] ;  /* 0x00c00080ff0677ac */ /* 0x000e220008000800 */
[----:B------:R-:W-:Y:S01]  /*05b0*/  ISETP.GE.AND P0, PT, R9, RZ, PT ;  /* 0x000000ff0900720c */ /* 0x000fe20003f06270 */
[----:B------:R-:W-:Y:S03]  /*05c0*/  BSSY.RECONVERGENT B2, `(.L_x_121) ;  /* 0x0000021000027945 */ /* 0x000fe60003800200 */
[----:B------:R-:W-:-:S04]  /*05d0*/  ISETP.EQ.OR P1, PT, R8, RZ, !P0 ;  /* 0x000000ff0800720c */ /* 0x000fc80004722670 */
[----:B0-----:R-:W-:-:S13]  /*05e0*/  ISETP.GT.U32.OR P1, PT, R8, UR6, P1 ;  /* 0x0000000608007c0c */ /* 0x001fda0008f24470 */
        /* <DEDUP_REMOVED lines=10> */
[----:B------:R-:W0:Y:S02]  /*0690*/  LDC.64 R14, c[0x0][0x380] ;  /* 0x0000e000ff0e7b82 */ /* 0x000e240000000a00 */
[----:B0-----:R-:W-:-:S06]  /*06a0*/  IMAD.WIDE R14, R3, 0x4, R14 ;  /* 0x00000004030e7825 */ /* 0x001fcc00078e020e */
[----:B------:R-:W0:Y:S01]  /*06b0*/  LDC R3, c[0x3][0x10] ;  /* 0x00c00400ff037b82 */ /* 0x000e220000000800 */
[----:B------:R-:W2:Y:S01]  /*06c0*/  LDG.E.CONSTANT R0, desc[UR4][R14.64] ;  /* 0x000000040e007981 */ /* 0x000ea2000c1e9900 */
        /* <DEDUP_REMOVED lines=14> */
.L_x_124:
[----:B------:R-:W-:Y:S05]  /*07b0*/  BSYNC.RECONVERGENT B3 ;  /* 0x0000000000037941 */ /* 0x000fea0003800200 */
.L_x_123:
[----:B------:R-:W-:-:S07]  /*07c0*/  FADD R13, R13, R16 ;  /* 0x000000100d0d7221 */ /* 0x000fce0000000000 */
.L_x_122:
[----:B------:R-:W-:Y:S05]  /*07d0*/  BSYNC.RECONVERGENT B2 ;  /* 0x0000000000027941 */ /* 0x000fea0003800200 */
.L_x_121:
[----:B------:R-:W0:Y:S01]  /*07e0*/  LDCU UR6, c[0x3][0x4] ;  /* 0x00c00080ff0677ac */ /* 0x000e220008000800 */
[----:B------:R-:W-:Y:S01]  /*07f0*/  IADD3 R0, PT, PT, R8, 0x1, RZ ;  /* 0x0000000108007810 */ /* 0x000fe20007ffe0ff */
[----:B------:R-:W-:Y:S03]  /*0800*/  BSSY.RECONVERGENT B2, `(.L_x_125) ;  /* 0x000001d000027945 */ /* 0x000fe60003800200 */
[----:B0-----:R-:W-:-:S13]  /*0810*/  ISETP.GE.U32.OR P0, PT, R0, UR6, !P0 ;  /* 0x0000000600007c0c */ /* 0x001fda000c706470 */
[----:B------:R-:W-:Y:S05]  /*0820*/  @P0 BRA `(.L_x_126) ;  /* 0x0000000000680947 */ /* 0x000fea0003800000 */
[----:B------:R-:W0:Y:S02]  /*0830*/  LDC R3, c[0x3][RZ] ;  /* 0x00c00000ff037b82 */ /* 0x000e240000000800 */
[----:B0-----:R-:W-:-:S04]  /*0840*/  IADD3 R6, P0, PT, R6, R3, RZ ;  /* 0x0000000306067210 */ /* 0x001fc80007f1e0ff */
[----:B------:R-:W-:-:S05]  /*0850*/  LEA.HI.X.SX32 R7, R3, R7, 0x1, P0 ;  /* 0x0000000703077211 */ /* 0x000fca00000f0eff */
[----:B------:R-:W2:Y:S02]  /*0860*/  LDG.E.U8.CONSTANT R6, desc[UR4][R6.64] ;  /* 0x0000000406067981 */ /* 0x000ea4000c1e9100 */
[----:B--2---:R-:W-:-:S13]  /*0870*/  ISETP.NE.AND P0, PT, R6, RZ, PT ;  /* 0x000000ff0600720c */ /* 0x004fda0003f05270 */
[----:B------:R-:W-:Y:S05]  /*0880*/  @P0 BRA `(.L_x_126) ;  /* 0x0000000000500947 */ /* 0x000fea0003800000 */
[----:B------:R-:W-:Y:S01]  /*0890*/  IMAD.WIDE R4, R3, 0x4, R4 ;  /* 0x0000000403047825 */ /* 0x000fe200078e0204 */
[----:B------:R-:W0:Y:S05]  /*08a0*/  LDC R0, c[0x3][0x10] ;  /* 0x00c00400ff007b82 */ /* 0x000e2a0000000800 */
        /* <DEDUP_REMOVED lines=12> */
[----:B------:R-:W-:Y:S01]  /*0970*/  IMAD.MOV.U32 R0, RZ, RZ, R3 ;  /* 0x000000ffff007224 */ /* 0x000fe200078e0003 */
[----:B------:R-:W-:Y:S02]  /*0980*/  MOV R3, R14 ;  /* 0x0000000e00037202 */ /* 0x000fe40000000f00 */
[----:B------:R-:W-:-:S07]  /*0990*/  MOV R14, 0x9b0 ;  /* 0x000009b0000e7802 */ /* 0x000fce0000000f00 */
[----:B------:R-:W-:Y:S05]  /*09a0*/  CALL.REL.NOINC `($__internal_4_$__cuda_sm3x_div_rn_noftz_f32_slowpath) ;  /* 0x0000000400587944 */ /* 0x000fea0003c00000 */
.L_x_128:
[----:B------:R-:W-:Y:S05]  /*09b0*/  BSYNC.RECONVERGENT B3 ;  /* 0x0000000000037941 */ /* 0x000fea0003800200 */
.L_x_127:
[----:B------:R-:W-:-:S07]  /*09c0*/  FADD R13, R13, R0 ;  /* 0x000000000d0d7221 */ /* 0x000fce0000000000 */
.L_x_126:
[----:B------:R-:W-:Y:S05]  /*09d0*/  BSYNC.RECONVERGENT B2 ;  /* 0x0000000000027941 */ /* 0x000fea0003800200 */
.L_x_125:
[----:B------:R-:W0:Y:S01]  /*09e0*/  LDCU UR6, c[0x3][0x8] ;  /* 0x00c00100ff0677ac */ /* 0x000e220008000800 */
[----:B------:R-:W-:Y:S01]  /*09f0*/  ISETP.NE.AND P0, PT, R10, RZ, PT ;  /* 0x000000ff0a00720c */ /* 0x000fe20003f05270 */
[----:B------:R-:W-:Y:S03]  /*0a00*/  BSSY.RECONVERGENT B2, `(.L_x_129) ;  /* 0x0000022000027945 */ /* 0x000fe60003800200 */
[----:B------:R-:W-:-:S04]  /*0a10*/  ISETP.LT.OR P0, PT, R9, RZ, !P0 ;  /* 0x000000ff0900720c */ /* 0x000fc80004701670 */
[----:B0-----:R-:W-:-:S13]  /*0a20*/  ISETP.GT.U32.OR P0, PT, R10, UR6, P0 ;  /* 0x000000060a007c0c */ /* 0x001fda0008704470 */
[----:B------:R-:W-:Y:S05]  /*0a30*/  @P0 BRA `(.L_x_130) ;  /* 0x0000000000780947 */ /* 0x000fea0003800000 */
[----:B------:R-:W0:Y:S01]  /*0a40*/  LDC.64 R4, c[0x3][RZ] ;  /* 0x00c00000ff047b82 */ /* 0x000e220000000a00 */
[----:B------:R-:W1:Y:S01]  /*0a50*/  LDCU.64 UR6, c[0x0][0x398] ;  /* 0x00007300ff0677ac */ /* 0x000e620008000a00 */
[----:B0-----:R-:W-:-:S04]  /*0a60*/  IMAD R3, R10, R5, -R5 ;  /* 0x000000050a037224 */ /* 0x001fc800078e0a05 */
[----:B------:R-:W-:-:S04]  /*0a70*/  IMAD.IADD R3, R8, 0x1, R3 ;  /* 0x0000000108037824 */ /* 0x000fc800078e0203 */
[----:B------:R-:W-:-:S05]  /*0a80*/  IMAD R3, R3, R4, R9 ;  /* 0x0000000403037224 */ /* 0x000fca00078e0209 */
        /* <DEDUP_REMOVED lines=22> */
[----:B------:R-:W-:-:S07]  /*0bf0*/  MOV R6, R0 ;  /* 0x0000000000067202 */ /* 0x000fce0000000f00 */
.L_x_132:
[----:B------:R-:W-:Y:S05]  /*0c00*/  BSYNC.RECONVERGENT B3 ;  /* 0x0000000000037941 */ /* 0x000fea0003800200 */
.L_x_131:
[----:B------:R-:W-:-:S07]  /*0c10*/  FADD R13, R13, R6 ;  /* 0x000000060d0d7221 */ /* 0x000fce0000000000 */
.L_x_130:
[----:B------:R-:W-:Y:S05]  /*0c20*/  BSYNC.RECONVERGENT B2 ;  /* 0x0000000000027941 */ /* 0x000fea0003800200 */
.L_x_129:
[----:B------:R-:W0:Y:S01]  /*0c30*/  LDCU UR6, c[0x3][0x8] ;  /* 0x00c00100ff0677ac */ /* 0x000e220008000800 */
[----:B------:R-:W-:Y:S01]  /*0c40*/  VIADD R10, R10, 0x1 ;  /* 0x000000010a0a7836 */ /* 0x000fe20000000000 */
[----:B------:R-:W-:Y:S04]  /*0c50*/  BSSY.RECONVERGENT B2, `(.L_x_133) ;  /* 0x0000022000027945 */ /* 0x000fe80003800200 */
[----:B0-----:R-:W-:-:S04]  /*0c60*/  ISETP.GE.U32.AND P0, PT, R10, UR6, PT ;  /* 0x000000060a007c0c */ /* 0x001fc8000bf06070 */
[----:B------:R-:W-:-:S13]  /*0c70*/  ISETP.LT.OR P0, PT, R9, RZ, P0 ;  /* 0x000000ff0900720c */ /* 0x000fda0000701670 */
[----:B------:R-:W-:Y:S05]  /*0c80*/  @P0 BRA `(.L_x_134) ;  /* 0x0000000000780947 */ /* 0x000fea0003800000 */
[----:B------:R-:W0:Y:S01]  /*0c90*/  LDCU.64 UR6, c[0x3][URZ] ;  /* 0x00c00000ff0677ac */ /* 0x000e220008000a00 */
[----:B------:R-:W1:Y:S01]  /*0ca0*/  LDCU.64 UR8, c[0x0][0x398] ;  /* 0x00007300ff0877ac */ /* 0x000e620008000a00 */
[----:B0-----:R-:W-:-:S05]  /*0cb0*/  IADD3 R12, PT, PT, R12, UR7, RZ ;  /* 0x000000070c0c7c10 */ /* 0x001fca000fffe0ff */
[----:B------:R-:W-:-:S05]  /*0cc0*/  IMAD R9, R12, UR6, R9 ;  /* 0x000000060c097c24 */ /* 0x000fca000f8e0209 */
[----:B-1----:R-:W-:-:S04]  /*0cd0*/  IADD3 R4, P0, PT, R9, UR8, RZ ;  /* 0x0000000809047c10 */ /* 0x002fc8000ff1e0ff */
[----:B------:R-:W-:-:S05]  /*0ce0*/  LEA.HI.X.SX32 R5, R9, UR9, 0x1, P0 ;  /* 0x0000000909057c11 */ /* 0x000fca00080f0eff */
[----:B------:R-:W2:Y:S02]  /*0cf0*/  LDG.E.U8.CONSTANT R4, desc[UR4][R4.64] ;  /* 0x0000000404047981 */ /* 0x000ea4000c1e9100 */
[----:B--2---:R-:W-:-:S13]  /*0d00*/  ISETP.NE.AND P0, PT, R4, RZ, PT ;  /* 0x000000ff0400720c */ /* 0x004fda0003f05270 */
[----:B------:R-:W-:Y:S05]  /*0d10*/  @P0 BRA `(.L_x_134) ;  /* 0x0000000000540947 */ /* 0x000fea0003800000 */
[----:B------:R-:W0:Y:S08]  /*0d20*/  LDC.64 R4, c[0x0][0x380] ;  /* 0x0000e000ff047b82 */ /* 0x000e300000000a00 */
[----:B------:R-:W1:Y:S01]  /*0d30*/  LDC R0, c[0x3][0x14] ;  /* 0x00c00500ff007b82 */ /* 0x000e620000000800 */
[----:B0-----:R-:W-:-:S06]  /*0d40*/  IMAD.WIDE R4, R9, 0x4, R4 ;  /* 0x0000000409047825 */ /* 0x001fcc00078e0204 */
[----:B------:R-:W2:Y:S01]  /*0d50*/  LDG.E.CONSTANT R4, desc[UR4][R4.64] ;  /* 0x0000000404047981 */ /* 0x000ea2000c1e9900 */
[----:B------:R-:W-:Y:S01]  /*0d60*/  BSSY.RECONVERGENT B3, `(.L_x_135) ;  /* 0x000000f000037945 */ /* 0x000fe20003800200 */
[----:B-1----:R-:W-:-:S04]  /*0d70*/  FMUL R8, R0, R0 ;  /* 0x0000000000087220 */ /* 0x002fc80000400000 */
        /* <DEDUP_REMOVED lines=13> */
.L_x_136:
[----:B------:R-:W-:Y:S05]  /*0e50*/  BSYNC.RECONVERGENT B3 ;  /* 0x0000000000037941 */ /* 0x000fea0003800200 */
.L_x_135:
[----:B------:R-:W-:-:S07]  /*0e60*/  FADD R13, R13, R0 ;  /* 0x000000000d0d7221 */ /* 0x000fce0000000000 */
.L_x_134:
[----:B------:R-:W-:Y:S05]  /*0e70*/  BSYNC.RECONVERGENT B2 ;  /* 0x0000000000027941 */ /* 0x000fea0003800200 */
.L_x_133:
[----:B------:R-:W0:Y:S08]  /*0e80*/  LDC.64 R4, c[0x0][0x388] ;  /* 0x0000e200ff047b82 */ /* 0x000e300000000a00 */
[----:B------:R-:W1:Y:S01]  /*0e90*/  LDC.64 R6, c[0x0][0x390] ;  /* 0x0000e400ff067b82 */ /* 0x000e620000000a00 */
[----:B0-----:R-:W-:-:S06]  /*0ea0*/  IMAD.WIDE R4, R2, 0x4, R4 ;  /* 0x0000000402047825 */ /* 0x001fcc00078e0204 */
[----:B------:R-:W2:Y:S01]  /*0eb0*/  LDG.E.CONSTANT R4, desc[UR4][R4.64] ;  /* 0x0000000404047981 */ /* 0x000ea2000c1e9900 */
[----:B-1----:R-:W-:-:S04]  /*0ec0*/  IMAD.WIDE R6, R2, 0x4, R6 ;  /* 0x0000000402067825 */ /* 0x002fc800078e0206 */
[----:B--2---:R-:W-:-:S04]  /*0ed0*/  FADD R13, -R4, R13 ;  /* 0x0000000d040d7221 */ /* 0x004fc80000000100 */
[----:B------:R-:W-:-:S05]  /*0ee0*/  FMUL R13, R13, R13 ;  /* 0x0000000d0d0d7220 */ /* 0x000fca0000400000 */
[----:B------:R-:W-:Y:S01]  /*0ef0*/  STG.E desc[UR4][R6.64], R13 ;  /* 0x0000000d06007986 */ /* 0x000fe2000c101904 */
[----:B------:R-:W-:Y:S05]  /*0f00*/  EXIT ;  /* 0x000000000000794d */ /* 0x000fea0003800000 */
        .weak           $__internal_4_$__cuda_sm3x_div_rn_noftz_f32_slowpath
        .type           $__internal_4_$__cuda_sm3x_div_rn_noftz_f32_slowpath,@function
        .size           $__internal_4_$__cuda_sm3x_div_rn_noftz_f32_slowpath,(.L_x_256 - $__internal_4_$__cuda_sm3x_div_rn_noftz_f32_slowpath)
$__internal_4_$__cuda_sm3x_div_rn_noftz_f32_slowpath:
        /* <DEDUP_REMOVED lines=30> */
[----:B------:R-:W-:Y:S02]  /*10f0*/  @!P1 IMAD.MOV.U32 R16, RZ, RZ, -0x40 ;  /* 0xffffffc0ff109424 */ /* 0x000fe400078e00ff */
[----:B------:R-:W-:Y:S01]  /*1100*/  @!P1 FFMA R0, R0, 1.84467440737095516160e+19, RZ ;  /* 0x5f80000000009823 */ /* 0x000fe200000000ff */
[----:B------:R-:W-:Y:S02]  /*1110*/  @!P2 FFMA R3, R3, 1.84467440737095516160e+19, RZ ;  /* 0x5f8000000303a823 */ /* 0x000fe400000000ff */
[----:B------:R-:W-:-:S07]  /*1120*/  @!P2 IADD3 R16, PT, PT, R16, 0x40, RZ ;  /* 0x000000401010a810 */ /* 0x000fce0007ffe0ff */
.L_x_138:
[----:B------:R-:W-:Y:S01]  /*1130*/  LEA R18, R15, 0xc0800000, 0x17 ;  /* 0xc08000000f127811 */ /* 0x000fe200078eb8ff */
[----:B------:R-:W-:Y:S01]  /*1140*/  BSSY.RECONVERGENT B1, `(.L_x_143) ;  /* 0x0000036000017945 */ /* 0x000fe20003800200 */
[----:B------:R-:W-:-:S03]  /*1150*/  IADD3 R17, PT, PT, R17, -0x7f, RZ ;  /* 0xffffff8111117810 */ /* 0x000fc60007ffe0ff */
[----:B------:R-:W-:Y:S02]  /*1160*/  IMAD.IADD R19, R3, 0x1, -R18 ;  /* 0x0000000103137824 */ /* 0x000fe400078e0a12 */
[C---:B------:R-:W-:Y:S01]  /*1170*/  IMAD R0, R17.reuse, -0x800000, R0 ;  /* 0xff80000011007824 */ /* 0x040fe200078e0200 */
[----:B------:R-:W-:Y:S01]  /*1180*/  IADD3 R17, PT, PT, R17, 0x7f, -R15 ;  /* 0x0000007f11117810 */ /* 0x000fe20007ffe80f */
[----:B------:R-:W0:Y:S01]  /*1190*/  MUFU.RCP R3, R19 ;  /* 0x0000001300037308 */ /* 0x000e220000001000 */
[----:B------:R-:W-:-:S03]  /*11a0*/  FADD.FTZ R21, -R19, -RZ ;  /* 0x800000ff13157221 */ /* 0x000fc60000010100 */
        /* <DEDUP_REMOVED lines=10> */
[----:B------:R-:W-:-:S05]  /*1250*/  IADD3 R19, PT, PT, R15, R17, RZ ;  /* 0x000000110f137210 */ /* 0x000fca0007ffe0ff */
        /* <DEDUP_REMOVED lines=11> */
[----:B------:R-:W-:Y:S01]  /*1310*/  IMAD.MOV R17, RZ, RZ, -R19 ;  /* 0x000000ffff117224 */ /* 0x000fe200078e0a13 */
[C---:B------:R-:W-:Y:S02]  /*1320*/  ISETP.NE.AND P3, PT, R19.reuse, RZ, PT ;  /* 0x000000ff1300720c */ /* 0x040fe40003f65270 */
[----:B------:R-:W-:Y:S02]  /*1330*/  ISETP.NE.AND P2, PT, R19, RZ, PT ;  /* 0x000000ff1300720c */ /* 0x000fe40003f45270 */
[----:B------:R-:W-:Y:S01]  /*1340*/  LOP3.LUT R16, R15, 0x7fffff, RZ, 0xc0, !PT ;  /* 0x007fffff0f107812 */ /* 0x000fe200078ec0ff */
[CCC-:B------:R-:W-:Y:S01]  /*1350*/  FFMA.RP R15, R3.reuse, R21.reuse, R18.reuse ;  /* 0x00000015030f7223 */ /* 0x1c0fe20000008012 */
[----:B------:R-:W-:Y:S01]  /*1360*/  FFMA.RM R18, R3, R21, R18 ;  /* 0x0000001503127223 */ /* 0x000fe20000004012 */
[----:B------:R-:W-:Y:S02]  /*1370*/  IADD3 R3, PT, PT, R19, 0x20, RZ ;  /* 0x0000002013037810 */ /* 0x000fe40007ffe0ff */
        /* <DEDUP_REMOVED lines=14> */
.L_x_145:
[----:B------:R-:W-:-:S04]  /*1460*/  LOP3.LUT R0, R0, 0x80000000, RZ, 0xc0, !PT ;  /* 0x8000000000007812 */ /* 0x000fc800078ec0ff */
[----:B------:R-:W-:Y:S01]  /*1470*/  LOP3.LUT R0, R0, 0x7f800000, RZ, 0xfc, !PT ;  /* 0x7f80000000007812 */ /* 0x000fe200078efcff */
[----:B------:R-:W-:Y:S06]  /*1480*/  BRA `(.L_x_146) ;  /* 0x0000000000047947 */ /* 0x000fec0003800000 */
.L_x_144:
[----:B------:R-:W-:-:S07]  /*1490*/  IMAD R0, R17, 0x800000, R0 ;  /* 0x0080000011007824 */ /* 0x000fce00078e0200 */
.L_x_146:
[----:B------:R-:W-:Y:S05]  /*14a0*/  BSYNC.RECONVERGENT B1 ;  /* 0x0000000000017941 */ /* 0x000fea0003800200 */
.L_x_143:
[----:B------:R-:W-:Y:S05]  /*14b0*/  BRA `(.L_x_147) ;  /* 0x0000000000207947 */ /* 0x000fea0003800000 */
.L_x_142:
[----:B------:R-:W-:-:S04]  /*14c0*/  LOP3.LUT R0, R3, 0x80000000, R0, 0x48, !PT ;  /* 0x8000000003007812 */ /* 0x000fc800078e4800 */
[----:B------:R-:W-:Y:S01]  /*14d0*/  LOP3.LUT R0, R0, 0x7f800000, RZ, 0xfc, !PT ;  /* 0x7f80000000007812 */ /* 0x000fe200078efcff */
[----:B------:R-:W-:Y:S06]  /*14e0*/  BRA `(.L_x_147) ;  /* 0x0000000000147947 */ /* 0x000fec0003800000 */
.L_x_141:
[----:B------:R-:W-:Y:S01]  /*14f0*/  LOP3.LUT R0, R3, 0x80000000, R0, 0x48, !PT ;  /* 0x8000000003007812 */ /* 0x000fe200078e4800 */
[----:B------:R-:W-:Y:S06]  /*1500*/  BRA `(.L_x_147) ;  /* 0x00000000000c7947 */ /* 0x000fec0003800000 */
.L_x_140:
[----:B------:R-:W0:Y:S01]  /*1510*/  MUFU.RSQ R0, -QNAN ;  /* 0xffc0000000007908 */ /* 0x000e220000001400 */
[----:B------:R-:W-:Y:S05]  /*1520*/  BRA `(.L_x_147) ;  /* 0x0000000000047947 */ /* 0x000fea0003800000 */
.L_x_139:
[----:B------:R-:W-:-:S07]  /*1530*/  FADD.FTZ R0, R0, R3 ;  /* 0x0000000300007221 */ /* 0x000fce0000010000 */
.L_x_147:
[----:B------:R-:W-:Y:S05]  /*1540*/  BSYNC.RECONVERGENT B0 ;  /* 0x0000000000007941 */ /* 0x000fea0003800200 */
.L_x_137:
[----:B------:R-:W-:-:S04]  /*1550*/  HFMA2 R15, -RZ, RZ, 0, 0 ;  /* 0x00000000ff0f7431 */ /* 0x000fc800000001ff */
[----:B0-----:R-:W-:Y:S05]  /*1560*/  RET.REL.NODEC R14 `(_Z21computeResidualKernelPKfS0_PfPKh) ;  /* 0xffffffe80ea47950 */ /* 0x001fea0003c3ffff */
.L_x_148:
        /* <DEDUP_REMOVED lines=9> */
.L_x_256:


//--------------------- .text._Z30subtractPressureGradientKernelPfPKfPKhf --------------------------
	.section	.text._Z30subtractPressureGradientKernelPfPKfPKhf,"ax",@progbits
	.align	128
        .global         _Z30subtractPressureGradientKernelPfPKfPKhf
        .type           _Z30subtractPressureGradientKernelPfPKfPKhf,@function
        .size           _Z30subtractPressureGradientKernelPfPKfPKhf,(.L_x_257 - _Z30subtractPressureGradientKernelPfPKfPKhf)
        .other          _Z30subtractPressureGradientKernelPfPKfPKhf,@"STO_CUDA_ENTRY STV_DEFAULT"
_Z30subtractPressureGradientKernelPfPKfPKhf:
.text._Z30subtractPressureGradientKernelPfPKfPKhf:
        /* <DEDUP_REMOVED lines=34> */
[----:B------:R-:W-:Y:S01]  /*0220*/  UIADD3 UR4, UPT, UPT, UR8, -0x1, URZ ;  /* 0xffffffff08047890 */ /* 0x000fe2000fffe0ff */
[----:B------:R-:W0:Y:S01]  /*0230*/  LDC.64 R14, c[0x0][0x388] ;  /* 0x0000e200ff0e7b82 */ /* 0x000e220000000a00 */
[----:B------:R-:W-:Y:S01]  /*0240*/  BSSY.RECONVERGENT B0, `(.L_x_149) ;  /* 0x0000035000007945 */ /* 0x000fe20003800200 */
[----:B------:R-:W-:-:S03]  /*0250*/  IMAD.MOV.U32 R12, RZ, RZ, RZ ;  /* 0x000000ffff0c7224 */ /* 0x000fc600078e00ff */
[----:B------:R-:W-:-:S04]  /*0260*/  ISETP.GE.AND P0, PT, R9, UR4, PT ;  /* 0x0000000409007c0c */ /* 0x000fc8000bf06270 */
[----:B------:R-:W-:Y:S01]  /*0270*/  ISETP.LT.OR P0, PT, R9, 0x1, P0 ;  /* 0x000000010900780c */ /* 0x000fe20000701670 */
[----:B0-----:R-:W-:-:S12]  /*0280*/  IMAD.WIDE R4, R11, 0x4, R14 ;  /* 0x000000040b047825 */ /* 0x001fd800078e020e */
[----:B------:R-:W-:Y:S05]  /*0290*/  @P0 BRA `(.L_x_150) ;  /* 0x0000000000bc0947 */ /* 0x000fea0003800000 */
[----:B------:R-:W-:Y:S01]  /*02a0*/  VIADD R0, R9, 0x1 ;  /* 0x0000000109007836 */ /* 0x000fe20000000000 */
[----:B------:R-:W-:Y:S04]  /*02b0*/  BSSY.RECONVERGENT B1, `(.L_x_151) ;  /* 0x000000e000017945 */ /* 0x000fe80003800200 */
[----:B------:R-:W-:Y:S01]  /*02c0*/  BSSY.RELIABLE B2, `(.L_x_152) ;  /* 0x000000b000027945 */ /* 0x000fe20003800100 */
[----:B------:R-:W-:-:S13]  /*02d0*/  ISETP.GE.AND P0, PT, R0, UR8, PT ;  /* 0x0000000800007c0c */ /* 0x000fda000bf06270 */
[----:B------:R-:W-:Y:S05]  /*02e0*/  @P0 BRA `(.L_x_153) ;  /* 0x0000000000200947 */ /* 0x000fea0003800000 */
[----:B------:R-:W2:Y:S02]  /*02f0*/  LDG.E.U8.CONSTANT R0, desc[UR6][R6.64+0x1] ;  /* 0x0000010606007981 */ /* 0x000ea4000c1e9100 */
[----:B--2---:R-:W-:-:S13]  /*0300*/  ISETP.NE.AND P0, PT, R0, RZ, PT ;  /* 0x000000ff0000720c */ /* 0x004fda0003f05270 */
[----:B------:R-:W-:Y:S05]  /*0310*/  @!P0 BREAK.RELIABLE B2 ;  /* 0x0000000000028942 */ /* 0x000fea0003800100 */
[----:B------:R-:W-:Y:S05]  /*0320*/  @P0 BRA `(.L_x_153) ;  /* 0x0000000000100947 */ /* 0x000fea0003800000 */
[----:B------:R-:W-:-:S04]  /*0330*/  VIADD R13, R11, 0x1 ;  /* 0x000000010b0d7836 */ /* 0x000fc80000000000 */
[----:B------:R-:W-:-:S06]  /*0340*/  IMAD.WIDE R12, R13, 0x4, R14 ;  /* 0x000000040d0c7825 */ /* 0x000fcc00078e020e */
[----:B------:R1:W5:Y:S01]  /*0350*/  LDG.E.CONSTANT R12, desc[UR6][R12.64] ;  /* 0x000000060c0c7981 */ /* 0x000362000c1e9900 */
[----:B------:R-:W-:Y:S05]  /*0360*/  BRA `(.L_x_154) ;  /* 0x0000000000087947 */ /* 0x000fea0003800000 */
.L_x_153:
[----:B------:R-:W-:Y:S05]  /*0370*/  BSYNC.RELIABLE B2 ;  /* 0x0000000000027941 */ /* 0x000fea0003800100 */
.L_x_152:
[----:B------:R0:W5:Y:S02]  /*0380*/  LDG.E.CONSTANT R12, desc[UR6][R4.64] ;  /* 0x00000006040c7981 */ /* 0x000164000c1e9900 */
.L_x_154:
[----:B------:R-:W-:Y:S05]  /*0390*/  BSYNC.RECONVERGENT B1 ;  /* 0x0000000000017941 */ /* 0x000fea0003800200 */
.L_x_151:
[----:B------:R-:W-:Y:S01]  /*03a0*/  ISETP.GT.AND P0, PT, R9, UR8, PT ;  /* 0x0000000809007c0c */ /* 0x000fe2000bf04270 */
[----:B------:R-:W-:Y:S04]  /*03b0*/  BSSY.RECONVERGENT B1, `(.L_x_155) ;  /* 0x000000d000017945 */ /* 0x000fe80003800200 */
[----:B------:R-:W-:Y:S08]  /*03c0*/  BSSY.RELIABLE B2, `(.L_x_156) ;  /* 0x000000a000027945 */ /* 0x000ff00003800100 */
[----:B------:R-:W-:Y:S05]  /*03d0*/  @P0 BRA `(.L_x_157) ;  /* 0x0000000000200947 */ /* 0x000fea0003800000 */
[----:B------:R-:W2:Y:S02]  /*03e0*/  LDG.E.U8.CONSTANT R0, desc[UR6][R6.64+-0x1] ;  /* 0xffffff0606007981 */ /* 0x000ea4000c1e9100 */
[----:B--2---:R-:W-:-:S13]  /*03f0*/  ISETP.NE.AND P0, PT, R0, RZ, PT ;  /* 0x000000ff0000720c */ /* 0x004fda0003f05270 */
[----:B------:R-:W-:Y:S05]  /*0400*/  @!P0 BREAK.RELIABLE B2 ;  /* 0x0000000000028942 */ /* 0x000fea0003800100 */
[----:B------:R-:W-:Y:S05]  /*0410*/  @P0 BRA `(.L_x_157) ;  /* 0x0000000000100947 */ /* 0x000fea0003800000 */
[----:B-1----:R-:W-:-:S04]  /*0420*/  VIADD R13, R11, 0xffffffff ;  /* 0xffffffff0b0d7836 */ /* 0x002fc80000000000 */
[----:B------:R-:W-:-:S06]  /*0430*/  IMAD.WIDE R14, R13, 0x4, R14 ;  /* 0x000000040d0e7825 */ /* 0x000fcc00078e020e */
[----:B------:R1:W5:Y:S01]  /*0440*/  LDG.E.CONSTANT R15, desc[UR6][R14.64] ;  /* 0x000000060e0f7981 */ /* 0x000362000c1e9900 */
[----:B------:R-:W-:Y:S05]  /*0450*/  BRA `(.L_x_158) ;  /* 0x0000000000087947 */ /* 0x000fea0003800000 */
.L_x_157:
[----:B------:R-:W-:Y:S05]  /*0460*/  BSYNC.RELIABLE B2 ;  /* 0x0000000000027941 */ /* 0x000fea0003800100 */
.L_x_156:
[----:B------:R2:W5:Y:S02]  /*0470*/  LDG.E.CONSTANT R15, desc[UR6][R4.64] ;  /* 0x00000006040f7981 */ /* 0x000564000c1e9900 */
.L_x_158:
[----:B------:R-:W-:Y:S05]  /*0480*/  BSYNC.RECONVERGENT B1 ;  /* 0x0000000000017941 */ /* 0x000fea0003800200 */
.L_x_155:
[----:B------:R-:W3:Y:S01]  /*0490*/  LDC R0, c[0x3][0xc] ;  /* 0x00c00300ff007b82 */ /* 0x000ee20000000800 */
[----:B-----5:R-:W-:Y:S01]  /*04a0*/  FADD R12, -R15, R12 ;  /* 0x0000000c0f0c7221 */ /* 0x020fe20000000100 */
[----:B---3--:R-:W-:-:S05]  /*04b0*/  FADD R0, R0, R0 ;  /* 0x0000000000007221 */ /* 0x008fca0000000000 */
[----:B------:R-:W-:-:S04]  /*04c0*/  IADD3 R2, PT, PT, R0, 0x1800000, RZ ;  /* 0x0180000000027810 */ /* 0x000fc80007ffe0ff */
[----:B------:R-:W-:-:S04]  /*04d0*/  LOP3.LUT R2, R2, 0x7f800000, RZ, 0xc0, !PT ;  /* 0x7f80000002027812 */ /* 0x000fc800078ec0ff */
[----:B------:R-:W-:-:S13]  /*04e0*/  ISETP.GT.U32.AND P0, PT, R2, 0x1ffffff, PT ;  /* 0x01ffffff0200780c */ /* 0x000fda0003f04070 */
[----:B------:R-:W-:Y:S05]  /*04f0*/  @P0 BRA `(.L_x_159) ;  /* 0x0000000000100947 */ /* 0x000fea0003800000 */
[----:B-1----:R-:W-:-:S07]  /*0500*/  MOV R14, 0x520 ;  /* 0x00000520000e7802 */ /* 0x002fce0000000f00 */
[----:B0-2---:R-:W-:Y:S05]  /*0510*/  CALL.REL.NOINC `($__internal_5_$__cuda_sm20_rcp_rn_f32_slowpath) ;  /* 0x0000000800807944 */ /* 0x005fea0003c00000 */
[----:B------:R-:W-:Y:S01]  /*0520*/  IMAD.MOV.U32 R13, RZ, RZ, R2 ;  /* 0x000000ffff0d7224 */ /* 0x000fe200078e0002 */
[----:B------:R-:W-:Y:S06]  /*0530*/  BRA `(.L_x_160) ;  /* 0x0000000000107947 */ /* 0x000fec0003800000 */
.L_x_159:
[----:B-1----:R-:W1:Y:S02]  /*0540*/  MUFU.RCP R13, R0 ;  /* 0x00000000000d7308 */ /* 0x002e640000001000 */
[----:B-1----:R-:W-:-:S04]  /*0550*/  FFMA R2, R0, R13, -1 ;  /* 0xbf80000000027423 */ /* 0x002fc8000000000d */
[----:B------:R-:W-:-:S04]  /*0560*/  FADD.FTZ R2, -R2, -RZ ;  /* 0x800000ff02027221 */ /* 0x000fc80000010100 */
[----:B------:R-:W-:-:S07]  /*0570*/  FFMA R13, R13, R2, R13 ;  /* 0x000000020d0d7223 */ /* 0x000fce000000000d */
.L_x_160:
[----:B------:R-:W-:-:S07]  /*0580*/  FMUL R12, R12, R13 ;  /* 0x0000000d0c0c7220 */ /* 0x000fce0000400000 */
.L_x_150:
[----:B------:R-:W-:Y:S05]  /*0590*/  BSYNC.RECONVERGENT B0 ;  /* 0x0000000000007941 */ /* 0x000fea0003800200 */
.L_x_149:
[----:B------:R-:W-:Y:S05]  /*05a0*/  WARPSYNC.ALL ;  /* 0x0000000000007948 */ /* 0x000fea0003800000 */
[----:B------:R-:W1:Y:S01]  /*05b0*/  LDCU UR5, c[0x3][0x4] ;  /* 0x00c00080ff0577ac */ /* 0x000e620008000800 */
[----:B------:R-:W-:Y:S01]  /*05c0*/  BSSY.RECONVERGENT B0, `(.L_x_161) ;  /* 0x0000040000007945 */ /* 0x000fe20003800200 */
[----:B------:R-:W-:Y:S01]  /*05d0*/  IMAD.MOV.U32 R13, RZ, RZ, RZ ;  /* 0x000000ffff0d7224 */ /* 0x000fe200078e00ff */
[----:B-1----:R-:W-:-:S06]  /*05e0*/  UIADD3 UR4, UPT, UPT, UR5, -0x1, URZ ;  /* 0xffffffff05047890 */ /* 0x002fcc000fffe0ff */
[----:B------:R-:W-:-:S04]  /*05f0*/  ISETP.GE.U32.AND P0, PT, R3, UR4, PT ;  /* 0x0000000403007c0c */ /* 0x000fc8000bf06070 */
[----:B------:R-:W-:-:S13]  /*0600*/  ISETP.EQ.OR P0, PT, R3, RZ, P0 ;  /* 0x000000ff0300720c */ /* 0x000fda0000702670 */
[----:B------:R-:W-:Y:S05]  /*0610*/  @P0 BRA `(.L_x_162) ;  /* 0x0000000000e80947 */ /* 0x000fea0003800000 */
[----:B------:R-:W-:Y:S01]  /*0620*/  VIADD R0, R3, 0x1 ;  /* 0x0000000103007836 */ /* 0x000fe20000000000 */
[----:B------:R-:W-:Y:S04]  /*0630*/  BSSY.RECONVERGENT B1, `(.L_x_163) ;  /* 0x0000013000017945 */ /* 0x000fe80003800200 */
[----:B------:R-:W-:Y:S01]  /*0640*/  BSSY.RELIABLE B2, `(.L_x_164) ;  /* 0x0000010000027945 */ /* 0x000fe20003800100 */
[----:B------:R-:W-:-:S04]  /*0650*/  ISETP.GE.U32.AND P0, PT, R0, UR5, PT ;  /* 0x0000000500007c0c */ /* 0x000fc8000bf06070 */
[----:B------:R-:W-:-:S13]  /*0660*/  ISETP.LT.OR P0, PT, R9, RZ, P0 ;  /* 0x000000ff0900720c */ /* 0x000fda0000701670 */
[----:B------:R-:W-:Y:S05]  /*0670*/  @P0 BRA `(.L_x_165) ;  /* 0x0000000000300947 */ /* 0x000fea0003800000 */
[----:B------:R-:W1:Y:S02]  /*0680*/  LDC R13, c[0x3][RZ] ;  /* 0x00c00000ff0d7b82 */ /* 0x000e640000000800 */
[----:B-1----:R-:W-:-:S04]  /*0690*/  IADD3 R6, P0, PT, R6, R13, RZ ;  /* 0x0000000d06067210 */ /* 0x002fc80007f1e0ff */
[----:B------:R-:W-:-:S05]  /*06a0*/  LEA.HI.X.SX32 R7, R13, R7, 0x1, P0 ;  /* 0x000000070d077211 */ /* 0x000fca00000f0eff */
[----:B------:R-:W3:Y:S02]  /*06b0*/  LDG.E.U8.CONSTANT R6, desc[UR6][R6.64] ;  /* 0x0000000606067981 */ /* 0x000ee4000c1e9100 */
[----:B---3--:R-:W-:-:S13]  /*06c0*/  ISETP.NE.AND P0, PT, R6, RZ, PT ;  /* 0x000000ff0600720c */ /* 0x008fda0003f05270 */
[----:B------:R-:W-:Y:S05]  /*06d0*/  @!P0 BREAK.RELIABLE B2 ;  /* 0x0000000000028942 */ /* 0x000fea0003800100 */
[----:B------:R-:W-:Y:S05]  /*06e0*/  @P0 BRA `(.L_x_165) ;  /* 0x0000000000140947 */ /* 0x000fea0003800000 */
[----:B------:R-:W1:Y:S01]  /*06f0*/  LDC.64 R6, c[0x0][0x388] ;  /* 0x0000e200ff067b82 */ /* 0x000e620000000a00 */
[----:B------:R-:W-:-:S05]  /*0700*/  IADD3 R13, PT, PT, R11, R13, RZ ;  /* 0x0000000d0b0d7210 */ /* 0x000fca0007ffe0ff */
[----:B-1----:R-:W-:-:S05]  /*0710*/  IMAD.WIDE R6, R13, 0x4, R6 ;  /* 0x000000040d067825 */ /* 0x002fca00078e0206 */
[----:B------:R3:W5:Y:S01]  /*0720*/  LDG.E.CONSTANT R13, desc[UR6][R6.64] ;  /* 0x00000006060d7981 */ /* 0x000762000c1e9900 */
[----:B------:R-:W-:Y:S05]  /*0730*/  BRA `(.L_x_166) ;  /* 0x0000000000087947 */ /* 0x000fea0003800000 */
.L_x_165:
[----:B------:R-:W-:Y:S05]  /*0740*/  BSYNC.RELIABLE B2 ;  /* 0x0000000000027941 */ /* 0x000fea0003800100 */
.L_x_164:
[----:B------:R1:W5:Y:S02]  /*0750*/  LDG.E.CONSTANT R13, desc[UR6][R4.64] ;  /* 0x00000006040d7981 */ /* 0x000364000c1e9900 */
.L_x_166:
[----:B------:R-:W-:Y:S05]  /*0760*/  BSYNC.RECONVERGENT B1 ;  /* 0x0000000000017941 */ /* 0x000fea0003800200 */
.L_x_163:
[----:B------:R-:W-:Y:S01]  /*0770*/  ISETP.GT.U32.AND P0, PT, R3, UR5, PT ;  /* 0x0000000503007c0c */ /* 0x000fe2000bf04070 */
[----:B------:R-:W-:Y:S04]  /*0780*/  BSSY.RECONVERGENT B1, `(.L_x_167) ;  /* 0x0000014000017945 */ /* 0x000fe80003800200 */
[----:B------:R-:W-:Y:S01]  /*0790*/  BSSY.RELIABLE B2, `(.L_x_168) ;  /* 0x0000011000027945 */ /* 0x000fe20003800100 */
[----:B------:R-:W-:-:S13]  /*07a0*/  ISETP.LT.OR P0, PT, R9, RZ, P0 ;  /* 0x000000ff0900720c */ /* 0x000fda0000701670 */
[----:B------:R-:W-:Y:S05]  /*07b0*/  @P0 BRA `(.L_x_169) ;  /* 0x0000000000380947 */ /* 0x000fea0003800000 */
[----:B------:R-:W4:Y:S01]  /*07c0*/  LDCU UR4, c[0x3][URZ] ;  /* 0x00c00000ff0477ac */ /* 0x000f220008000800 */
[----:B------:R-:W-:Y:S01]  /*07d0*/  VIADD R0, R10, 0xffffffff ;  /* 0xffffffff0a007836 */ /* 0x000fe20000000000 */
[----:B------:R-:W3:Y:S03]  /*07e0*/  LDCU.64 UR8, c[0x0][0x390] ;  /* 0x00007200ff0877ac */ /* 0x000ee60008000a00 */
[----:B----4-:R-:W-:-:S05]  /*07f0*/  IMAD R15, R0, UR4, R9 ;  /* 0x00000004000f7c24 */ /* 0x010fca000f8e0209 */
[----:B---3--:R-:W-:-:S04]  /*0800*/  IADD3 R6, P0, PT, R15, UR8, RZ ;  /* 0x000000080f067c10 */ /* 0x008fc8000ff1e0ff */
[----:B------:R-:W-:-:S05]  /*0810*/  LEA.HI.X.SX32 R7, R15, UR9, 0x1, P0 ;  /* 0x000000090f077c11 */ /* 0x000fca00080f0eff */
[----:B------:R-:W3:Y:S02]  /*0820*/  LDG.E.U8.CONSTANT R6, desc[UR6][R6.64] ;  /* 0x0000000606067981 */ /* 0x000ee4000c1e9100 */
[----:B---3--:R-:W-:-:S13]  /*0830*/  ISETP.NE.AND P0, PT, R6, RZ, PT ;  /* 0x000000ff0600720c */ /* 0x008fda0003f05270 */
[----:B------:R-:W-:Y:S05]  /*0840*/  @!P0 BREAK.RELIABLE B2 ;  /* 0x0000000000028942 */ /* 0x000fea0003800100 */
[----:B------:R-:W-:Y:S05]  /*0850*/  @P0 BRA `(.L_x_169) ;  /* 0x0000000000100947 */ /* 0x000fea0003800000 */
[----:B------:R-:W3:Y:S02]  /*0860*/  LDC.64 R6, c[0x0][0x388] ;  /* 0x0000e200ff067b82 */ /* 0x000ee40000000a00 */
[----:B---3--:R-:W-:-:S06]  /*0870*/  IMAD.WIDE R6, R15, 0x4, R6 ;  /* 0x000000040f067825 */ /* 0x008fcc00078e0206 */
[----:B------:R4:W5:Y:S01]  /*0880*/  LDG.E.CONSTANT R6, desc[UR6][R6.64] ;  /* 0x0000000606067981 */ /* 0x000962000c1e9900 */
[----:B------:R-:W-:Y:S05]  /*0890*/  BRA `(.L_x_170) ;  /* 0x0000000000087947 */ /* 0x000fea0003800000 */
.L_x_169:
[----:B------:R-:W-:Y:S05]  /*08a0*/  BSYNC.RELIABLE B2 ;  /* 0x0000000000027941 */ /* 0x000fea0003800100 */
.L_x_168:
[----:B---3--:R3:W5:Y:S02]  /*08b0*/  LDG.E.CONSTANT R6, desc[UR6][R4.64] ;  /* 0x0000000604067981 */ /* 0x008764000c1e9900 */
.L_x_170:
[----:B------:R-:W-:Y:S05]  /*08c0*/  BSYNC.RECONVERGENT B1 ;  /* 0x0000000000017941 */ /* 0x000fea0003800200 */
.L_x_167:
[----:B------:R-:W0:Y:S01]  /*08d0*/  LDC R0, c[0x3][0x10] ;  /* 0x00c00400ff007b82 */ /* 0x000e220000000800 */
[----:B-----5:R-:W-:Y:S01]  /*08e0*/  FADD R13, -R6, R13 ;  /* 0x0000000d060d7221 */ /* 0x020fe20000000100 */
[----:B0-----:R-:W-:-:S04]  /*08f0*/  FADD R0, R0, R0 ;  /* 0x0000000000007221 */ /* 0x001fc80000000000 */
[----:B------:R-:W-:-:S05]  /*0900*/  VIADD R2, R0, 0x1800000 ;  /* 0x0180000000027836 */ /* 0x000fca0000000000 */
[----:B------:R-:W-:-:S04]  /*0910*/  LOP3.LUT R2, R2, 0x7f800000, RZ, 0xc0, !PT ;  /* 0x7f80000002027812 */ /* 0x000fc800078ec0ff */
[----:B------:R-:W-:-:S13]  /*0920*/  ISETP.GT.U32.AND P0, PT, R2, 0x1ffffff, PT ;  /* 0x01ffffff0200780c */ /* 0x000fda0003f04070 */
[----:B------:R-:W-:Y:S05]  /*0930*/  @P0 BRA `(.L_x_171) ;  /* 0x00000000000c0947 */ /* 0x000fea0003800000 */
[----:B------:R-:W-:-:S07]  /*0940*/  MOV R14, 0x960 ;  /* 0x00000960000e7802 */ /* 0x000fce0000000f00 */
[----:B-1234-:R-:W-:Y:S05]  /*0950*/  CALL.REL.NOINC `($__internal_5_$__cuda_sm20_rcp_rn_f32_slowpath) ;  /* 0x0000000400707944 */ /* 0x01efea0003c00000 */
[----:B------:R-:W-:Y:S05]  /*0960*/  BRA `(.L_x_172) ;  /* 0x0000000000107947 */ /* 0x000fea0003800000 */
.L_x_171:
[----:B----4-:R-:W0:Y:S02]  /*0970*/  MUFU.RCP R7, R0 ;  /* 0x0000000000077308 */ /* 0x010e240000001000 */
[----:B0-----:R-:W-:-:S04]  /*0980*/  FFMA R2, R0, R7, -1 ;  /* 0xbf80000000027423 */ /* 0x001fc80000000007 */
[----:B------:R-:W-:-:S04]  /*0990*/  FADD.FTZ R2, -R2, -RZ ;  /* 0x800000ff02027221 */ /* 0x000fc80000010100 */
[----:B------:R-:W-:-:S07]  /*09a0*/  FFMA R2, R7, R2, R7 ;  /* 0x0000000207027223 */ /* 0x000fce0000000007 */
.L_x_172:
[----:B------:R-:W-:-:S07]  /*09b0*/  FMUL R13, R13, R2 ;  /* 0x000000020d0d7220 */ /* 0x000fce0000400000 */
.L_x_162:
[----:B------:R-:W-:Y:S05]  /*09c0*/  BSYNC.RECONVERGENT B0 ;  /* 0x0000000000007941 */ /* 0x000fea0003800200 */
.L_x_161:
[----:B------:R-:W-:Y:S05]  /*09d0*/  WARPSYNC.ALL ;  /* 0x0000000000007948 */ /* 0x000fea0003800000 */
[----:B------:R-:W4:Y:S01]  /*09e0*/  LDCU UR5, c[0x3][0x8] ;  /* 0x00c00100ff0577ac */ /* 0x000f220008000800 */
[----:B------:R-:W-:Y:S01]  /*09f0*/  BSSY.RECONVERGENT B0, `(.L_x_173) ;  /* 0x0000043000007945 */ /* 0x000fe20003800200 */
[----:B------:R-:W-:Y:S01]  /*0a00*/  IMAD.MOV.U32 R0, RZ, RZ, RZ ;  /* 0x000000ffff007224 */ /* 0x000fe200078e00ff */
[----:B----4-:R-:W-:-:S06]  /*0a10*/  UIADD3 UR4, UPT, UPT, UR5, -0x1, URZ ;  /* 0xffffffff05047890 */ /* 0x010fcc000fffe0ff */
[----:B------:R-:W-:-:S04]  /*0a20*/  ISETP.GE.U32.AND P0, PT, R8, UR4, PT ;  /* 0x0000000408007c0c */ /* 0x000fc8000bf06070 */
[----:B------:R-:W-:-:S13]  /*0a30*/  ISETP.EQ.OR P0, PT, R8, RZ, P0 ;  /* 0x000000ff0800720c */ /* 0x000fda0000702670 */
[----:B------:R-:W-:Y:S05]  /*0a40*/  @P0 BRA `(.L_x_174) ;  /* 0x0000000000f40947 */ /* 0x000fea0003800000 */
[----:B------:R-:W-:Y:S01]  /*0a50*/  IADD3 R0, PT, PT, R8, 0x1, RZ ;  /* 0x0000000108007810 */ /* 0x000fe20007ffe0ff */
[----:B------:R-:W-:Y:S04]  /*0a60*/  BSSY.RECONVERGENT B1, `(.L_x_175) ;  /* 0x0000015000017945 */ /* 0x000fe80003800200 */
[----:B------:R-:W-:Y:S01]  /*0a70*/  BSSY.RELIABLE B2, `(.L_x_176) ;  /* 0x0000012000027945 */ /* 0x000fe20003800100 */
[----:B------:R-:W-:-:S04]  /*0a80*/  ISETP.GE.U32.AND P0, PT, R0, UR5, PT ;  /* 0x0000000500007c0c */ /* 0x000fc8000bf06070 */
[----:B------:R-:W-:-:S13]  /*0a90*/  ISETP.LT.OR P0, PT, R9, RZ, P0 ;  /* 0x000000ff0900720c */ /* 0x000fda0000701670 */
[----:B------:R-:W-:Y:S05]  /*0aa0*/  @P0 BRA `(.L_x_177) ;  /* 0x0000000000380947 */ /* 0x000fea0003800000 */
[----:B------:R-:W4:Y:S01]  /*0ab0*/  LDCU.64 UR8, c[0x3][URZ] ;  /* 0x00c00000ff0877ac */ /* 0x000f220008000a00 */
[----:B------:R-:W5:Y:S01]  /*0ac0*/  LDCU.64 UR10, c[0x0][0x390] ;  /* 0x00007200ff0a77ac */ /* 0x000f620008000a00 */
[----:B----4-:R-:W-:-:S04]  /*0ad0*/  VIADD R10, R10, UR9 ;  /* 0x000000090a0a7c36 */ /* 0x010fc80008000000 */
[----:B------:R-:W-:-:S05]  /*0ae0*/  IMAD R15, R10, UR8, R9 ;  /* 0x000000080a0f7c24 */ /* 0x000fca000f8e0209 */
[----:B-----5:R-:W-:-:S04]  /*0af0*/  IADD3 R6, P0, PT, R15, UR10, RZ ;  /* 0x0000000a0f067c10 */ /* 0x020fc8000ff1e0ff */
[----:B------:R-:W-:-:S05]  /*0b00*/  LEA.HI.X.SX32 R7, R15, UR11, 0x1, P0 ;  /* 0x0000000b0f077c11 */ /* 0x000fca00080f0eff */
[----:B------:R-:W4:Y:S02]  /*0b10*/  LDG.E.U8.CONSTANT R6, desc[UR6][R6.64] ;  /* 0x0000000606067981 */ /* 0x000f24000c1e9100 */
[----:B----4-:R-:W-:-:S13]  /*0b20*/  ISETP.NE.AND P0, PT, R6, RZ, PT ;  /* 0x000000ff0600720c */ /* 0x010fda0003f05270 */
[----:B------:R-:W-:Y:S05]  /*0b30*/  @!P0 BREAK.RELIABLE B2 ;  /* 0x0000000000028942 */ /* 0x000fea0003800100 */
[----:B------:R-:W-:Y:S05]  /*0b40*/  @P0 BRA `(.L_x_177) ;  /* 0x0000000000100947 */ /* 0x000fea0003800000 */
[----:B------:R-:W4:Y:S02]  /*0b50*/  LDC.64 R6, c[0x0][0x388] ;  /* 0x0000e200ff067b82 */ /* 0x000f240000000a00 */
[----:B----4-:R-:W-:-:S06]  /*0b60*/  IMAD.WIDE R6, R15, 0x4, R6 ;  /* 0x000000040f067825 */ /* 0x010fcc00078e0206 */
[----:B------:R4:W5:Y:S01]  /*0b70*/  LDG.E.CONSTANT R6, desc[UR6][R6.64] ;  /* 0x0000000606067981 */ /* 0x000962000c1e9900 */
[----:B------:R-:W-:Y:S05]  /*0b80*/  BRA `(.L_x_178) ;  /* 0x0000000000087947 */ /* 0x000fea0003800000 */
.L_x_177:
[----:B------:R-:W-:Y:S05]  /*0b90*/  BSYNC.RELIABLE B2 ;  /* 0x0000000000027941 */ /* 0x000fea0003800100 */
.L_x_176:
[----:B------:R4:W5:Y:S02]  /*0ba0*/  LDG.E.CONSTANT R6, desc[UR6][R4.64] ;  /* 0x0000000604067981 */ /* 0x000964000c1e9900 */
.L_x_178:
[----:B------:R-:W-:Y:S05]  /*0bb0*/  BSYNC.RECONVERGENT B1 ;  /* 0x0000000000017941 */ /* 0x000fea0003800200 */
.L_x_175:
[----:B------:R-:W-:Y:S01]  /*0bc0*/  ISETP.GT.U32.AND P0, PT, R8, UR5, PT ;  /* 0x0000000508007c0c */ /* 0x000fe2000bf04070 */
[----:B------:R-:W-:Y:S04]  /*0bd0*/  BSSY.RECONVERGENT B1, `(.L_x_179) ;  /* 0x0000015000017945 */ /* 0x000fe80003800200 */
[----:B------:R-:W-:Y:S01]  /*0be0*/  BSSY.RELIABLE B2, `(.L_x_180) ;  /* 0x0000012000027945 */ /* 0x000fe20003800100 */
[----:B------:R-:W-:-:S13]  /*0bf0*/  ISETP.LT.OR P0, PT, R9, RZ, P0 ;  /* 0x000000ff0900720c */ /* 0x000fda0000701670 */
        /* <DEDUP_REMOVED lines=10> */
[----:B------:R-:W-:Y:S05]  /*0ca0*/  @!P0 BREAK.RELIABLE B2 ;  /* 0x0000000000028942 */ /* 0x000fea0003800100 */
[----:B------:R-:W-:Y:S05]  /*0cb0*/  @P0 BRA `(.L_x_181) ;  /* 0x0000000000100947 */ /* 0x000fea0003800000 */
[----:B------:R-:W0:Y:S02]  /*0cc0*/  LDC.64 R2, c[0x0][0x388] ;  /* 0x0000e200ff027b82 */ /* 0x000e240000000a00 */
[----:B0-----:R-:W-:-:S06]  /*0cd0*/  IMAD.WIDE R2, R9, 0x4, R2 ;  /* 0x0000000409027825 */ /* 0x001fcc00078e0202 */
[----:B------:R0:W5:Y:S01]  /*0ce0*/  LDG.E.CONSTANT R3, desc[UR6][R2.64] ;  /* 0x0000000602037981 */ /* 0x000162000c1e9900 */
[----:B------:R-:W-:Y:S05]  /*0cf0*/  BRA `(.L_x_182) ;  /* 0x0000000000087947 */ /* 0x000fea0003800000 */
.L_x_181:
[----:B------:R-:W-:Y:S05]  /*0d00*/  BSYNC.RELIABLE B2 ;  /* 0x0000000000027941 */ /* 0x000fea0003800100 */
.L_x_180:
[----:B------:R0:W5:Y:S02]  /*0d10*/  LDG.E.CONSTANT R3, desc[UR6][R4.64] ;  /* 0x0000000604037981 */ /* 0x000164000c1e9900 */
.L_x_182:
[----:B------:R-:W-:Y:S05]  /*0d20*/  BSYNC.RECONVERGENT B1 ;  /* 0x0000000000017941 */ /* 0x000fea0003800200 */
.L_x_179:
[----:B------:R-:W1:Y:S01]  /*0d30*/  LDC R0, c[0x3][0x14] ;  /* 0x00c00500ff007b82 */ /* 0x000e620000000800 */
[----:B-----5:R-:W-:Y:S01]  /*0d40*/  FADD R3, -R3, R6 ;  /* 0x0000000603037221 */ /* 0x020fe20000000100 */
[----:B-1----:R-:W-:-:S04]  /*0d50*/  FADD R0, R0, R0 ;  /* 0x0000000000007221 */ /* 0x002fc80000000000 */
[----:B0-----:R-:W-:-:S05]  /*0d60*/  VIADD R2, R0, 0x1800000 ;  /* 0x0180000000027836 */ /* 0x001fca0000000000 */
[----:B------:R-:W-:-:S04]  /*0d70*/  LOP3.LUT R2, R2, 0x7f800000, RZ, 0xc0, !PT ;  /* 0x7f80000002027812 */ /* 0x000fc800078ec0ff */
[----:B------:R-:W-:-:S13]  /*0d80*/  ISETP.GT.U32.AND P0, PT, R2, 0x1ffffff, PT ;  /* 0x01ffffff0200780c */ /* 0x000fda0003f04070 */
[----:B------:R-:W-:Y:S05]  /*0d90*/  @P0 BRA `(.L_x_183) ;  /* 0x00000000000c0947 */ /* 0x000fea0003800000 */
[----:B------:R-:W-:-:S07]  /*0da0*/  MOV R14, 0xdc0 ;  /* 0x00000dc0000e7802 */ /* 0x000fce0000000f00 */
[----:B--234-:R-:W-:Y:S05]  /*0db0*/  CALL.REL.NOINC `($__internal_5_$__cuda_sm20_rcp_rn_f32_slowpath) ;  /* 0x0000000000587944 */ /* 0x01cfea0003c00000 */
[----:B------:R-:W-:Y:S05]  /*0dc0*/  BRA `(.L_x_184) ;  /* 0x0000000000107947 */ /* 0x000fea0003800000 */
.L_x_183:
[----:B--234-:R-:W0:Y:S02]  /*0dd0*/  MUFU.RCP R5, R0 ;  /* 0x0000000000057308 */ /* 0x01ce240000001000 */
[----:B0-----:R-:W-:-:S04]  /*0de0*/  FFMA R2, R0, R5, -1 ;  /* 0xbf80000000027423 */ /* 0x001fc80000000005 */
[----:B------:R-:W-:-:S04]  /*0df0*/  FADD.FTZ R2, -R2, -RZ ;  /* 0x800000ff02027221 */ /* 0x000fc80000010100 */
[----:B------:R-:W-:-:S07]  /*0e00*/  FFMA R2, R5, R2, R5 ;  /* 0x0000000205027223 */ /* 0x000fce0000000005 */
.L_x_184:
[----:B------:R-:W-:-:S07]  /*0e10*/  FMUL R0, R3, R2 ;  /* 0x0000000203007220 */ /* 0x000fce0000400000 */
.L_x_174:
[----:B------:R-:W-:Y:S05]  /*0e20*/  BSYNC.RECONVERGENT B0 ;  /* 0x0000000000007941 */ /* 0x000fea0003800200 */
.L_x_173:
[----:B------:R-:W-:Y:S05]  /*0e30*/  WARPSYNC.ALL ;  /* 0x0000000000007948 */ /* 0x000fea0003800000 */
[----:B------:R-:W4:Y:S01]  /*0e40*/  LDC.64 R2, c[0x0][0x380] ;  /* 0x0000e000ff027b82 */ /* 0x000f220000000a00 */
[----:B------:R-:W-:Y:S01]  /*0e50*/  IMAD R11, R11, 0x3, RZ ;  /* 0x000000030b0b7824 */ /* 0x000fe200078e02ff */
[----:B------:R-:W5:Y:S03]  /*0e60*/  LDCU UR4, c[0x0][0x398] ;  /* 0x00007300ff0477ac */ /* 0x000f660008000800 */
[----:B----4-:R-:W-:-:S05]  /*0e70*/  IMAD.WIDE R2, R11, 0x4, R2 ;  /* 0x000000040b027825 */ /* 0x010fca00078e0202 */
[----:B0123--:R-:W5:Y:S04]  /*0e80*/  LDG.E R5, desc[UR6][R2.64] ;  /* 0x0000000602057981 */ /* 0x00ff68000c1e1900 */
[----:B------:R-:W2:Y:S04]  /*0e90*/  LDG.E R4, desc[UR6][R2.64+0x4] ;  /* 0x0000040602047981 */ /* 0x000ea8000c1e1900 */
[----:B------:R-:W3:Y:S01]  /*0ea0*/  LDG.E R7, desc[UR6][R2.64+0x8] ;  /* 0x0000080602077981 */ /* 0x000ee2000c1e1900 */
[----:B-----5:R-:W-:Y:S01]  /*0eb0*/  FFMA R5, -R12, UR4, R5 ;  /* 0x000000040c057c23 */ /* 0x020fe20008000105 */
[----:B--2---:R-:W-:-:S04]  /*0ec0*/  FFMA R13, -R13, UR4, R4 ;  /* 0x000000040d0d7c23 */ /* 0x004fc80008000104 */
[----:B------:R-:W-:Y:S01]  /*0ed0*/  STG.E desc[UR6][R2.64], R5 ;  /* 0x0000000502007986 */ /* 0x000fe2000c101906 */
[----:B---3--:R-:W-:-:S03]  /*0ee0*/  FFMA R7, -R0, UR4, R7 ;  /* 0x0000000400077c23 */ /* 0x008fc60008000107 */
[----:B------:R-:W-:Y:S04]  /*0ef0*/  STG.E desc[UR6][R2.64+0x4], R13 ;  /* 0x0000040d02007986 */ /* 0x000fe8000c101906 */
[----:B------:R-:W-:Y:S01]  /*0f00*/  STG.E desc[UR6][R2.64+0x8], R7 ;  /* 0x0000080702007986 */ /* 0x000fe2000c101906 */
[----:B------:R-:W-:Y:S05]  /*0f10*/  EXIT ;  /* 0x000000000000794d */ /* 0x000fea0003800000 */
        .weak           $__internal_5_$__cuda_sm20_rcp_rn_f32_slowpath
        .type           $__internal_5_$__cuda_sm20_rcp_rn_f32_slowpath,@function
        .size           $__internal_5_$__cuda_sm20_rcp_rn_f32_slowpath,(.L_x_257 - $__internal_5_$__cuda_sm20_rcp_rn_f32_slowpath)
$__internal_5_$__cuda_sm20_rcp_rn_f32_slowpath:
[----:B------:R-:W-:Y:S01]  /*0f20*/  SHF.L.U32 R2, R0, 0x1, RZ ;  /* 0x0000000100027819 */ /* 0x000fe200000006ff */
[----:B------:R-:W-:Y:S03]  /*0f30*/  BSSY.RECONVERGENT B1, `(.L_x_185) ;  /* 0x0000030000017945 */ /* 0x000fe60003800200 */
[----:B------:R-:W-:-:S04]  /*0f40*/  SHF.R.U32.HI R2, RZ, 0x18, R2 ;  /* 0x00000018ff027819 */ /* 0x000fc80000011602 */
[----:B------:R-:W-:-:S13]  /*0f50*/  ISETP.NE.U32.AND P0, PT, R2, RZ, PT ;  /* 0x000000ff0200720c */ /* 0x000fda0003f05070 */
[----:B------:R-:W-:Y:S05]  /*0f60*/  @P0 BRA `(.L_x_186) ;  /* 0x0000000000280947 */ /* 0x000fea0003800000 */
[----:B------:R-:W-:-:S05]  /*0f70*/  IMAD.SHL.U32 R2, R0, 0x2, RZ ;  /* 0x0000000200027824 */ /* 0x000fca00078e00ff */
[----:B------:R-:W-:-:S13]  /*0f80*/  ISETP.NE.AND P0, PT, R2, RZ, PT ;  /* 0x000000ff0200720c */ /* 0x000fda0003f05270 */
[----:B------:R-:W-:Y:S01]  /*0f90*/  @P0 FFMA R16, R0, 1.84467440737095516160e+19, RZ ;  /* 0x5f80000000100823 */ /* 0x000fe200000000ff */
[----:B------:R-:W-:Y:S08]  /*0fa0*/  @!P0 MUFU.RCP R15, R0 ;  /* 0x00000000000f8308 */ /* 0x000ff00000001000 */
[----:B------:R-:W0:Y:S02]  /*0fb0*/  @P0 MUFU.RCP R17, R16 ;  /* 0x0000001000110308 */ /* 0x000e240000001000 */
[----:B0-----:R-:W-:-:S04]  /*0fc0*/  @P0 FFMA R2, R16, R17, -1 ;  /* 0xbf80000010020423 */ /* 0x001fc80000000011 */
[----:B------:R-:W-:-:S04]  /*0fd0*/  @P0 FADD.FTZ R2, -R2, -RZ ;  /* 0x800000ff02020221 */ /* 0x000fc80000010100 */
[----:B------:R-:W-:-:S04]  /*0fe0*/  @P0 FFMA R2, R17, R2, R17 ;  /* 0x0000000211020223 */ /* 0x000fc80000000011 */
[----:B------:R-:W-:Y:S01]  /*0ff0*/  @P0 FFMA R15, R2, 1.84467440737095516160e+19, RZ ;  /* 0x5f800000020f0823 */ /* 0x000fe200000000ff */
[----:B------:R-:W-:Y:S06]  /*1000*/  BRA `(.L_x_187) ;  /* 0x0000000000887947 */ /* 0x000fec0003800000 */
.L_x_186:
[----:B------:R-:W-:-:S05]  /*1010*/  VIADD R15, R2, 0xffffff03 ;  /* 0xffffff03020f7836 */ /* 0x000fca0000000000 */
[----:B------:R-:W-:-:S13]  /*1020*/  ISETP.GT.U32.AND P0, PT, R15, 0x1, PT ;  /* 0x000000010f00780c */ /* 0x000fda0003f04070 */
[----:B------:R-:W-:Y:S05]  /*1030*/  @P0 BRA `(.L_x_188) ;  /* 0x0000000000780947 */ /* 0x000fea0003800000 */
[----:B------:R-:W-:Y:S01]  /*1040*/  LOP3.LUT R16, R0, 0x7fffff, RZ, 0xc0, !PT ;  /* 0x007fffff00107812 */ /* 0x000fe200078ec0ff */
[----:B------:R-:W-:-:S03]  /*1050*/  IMAD.MOV.U32 R20, RZ, RZ, 0x3 ;  /* 0x00000003ff147424 */ /* 0x000fc600078e00ff */
        /* <DEDUP_REMOVED lines=14> */
[----:B------:R-:W-:Y:S02]  /*1140*/  LOP3.LUT P1, RZ, R17, R15, R18, 0xf8, !PT ;  /* 0x0000000f11ff7212 */ /* 0x000fe4000782f812 */
[C---:B------:R-:W-:Y:S02]  /*1150*/  LOP3.LUT P0, RZ, R16.reuse, 0x1, RZ, 0xc0, !PT ;  /* 0x0000000110ff7812 */ /* 0x040fe4000780c0ff */
[----:B------:R-:W-:-:S04]  /*1160*/  LOP3.LUT P2, RZ, R16, 0x2, RZ, 0xc0, !PT ;  /* 0x0000000210ff7812 */ /* 0x000fc8000784c0ff */
[----:B------:R-:W-:Y:S02]  /*1170*/  PLOP3.LUT P0, PT, P0, P1, P2, 0xe0, 0x0 ;  /* 0x000000000000781c */ /* 0x000fe40000703c20 */
[----:B------:R-:W-:Y:S02]  /*1180*/  LOP3.LUT P1, RZ, R0, 0x7fffff, RZ, 0xc0, !PT ;  /* 0x007fffff00ff7812 */ /* 0x000fe4000782c0ff */
[----:B------:R-:W-:-:S05]  /*1190*/  SEL R15, RZ, 0x1, !P0 ;  /* 0x00000001ff0f7807 */ /* 0x000fca0004000000 */
[----:B------:R-:W-:-:S05]  /*11a0*/  IMAD.MOV R15, RZ, RZ, -R15 ;  /* 0x000000ffff0f7224 */ /* 0x000fca00078e0a0f */
[----:B------:R-:W-:Y:S01]  /*11b0*/  ISETP.GE.AND P0, PT, R15, RZ, PT ;  /* 0x000000ff0f00720c */ /* 0x000fe20003f06270 */
[----:B------:R-:W-:-:S05]  /*11c0*/  VIADD R15, R2, 0xffffff04 ;  /* 0xffffff04020f7836 */ /* 0x000fca0000000000 */
[----:B------:R-:W-:-:S07]  /*11d0*/  SHF.R.U32.HI R15, RZ, R15, R18 ;  /* 0x0000000fff0f7219 */ /* 0x000fce0000011612 */
[----:B------:R-:W-:-:S05]  /*11e0*/  @!P0 VIADD R15, R15, 0x1 ;  /* 0x000000010f0f8836 */ /* 0x000fca0000000000 */
[----:B------:R-:W-:-:S04]  /*11f0*/  @!P1 SHF.L.U32 R15, R15, 0x1, RZ ;  /* 0x000000010f0f9819 */ /* 0x000fc800000006ff */
[----:B------:R-:W-:Y:S01]  /*1200*/  LOP3.LUT R15, R15, 0x80000000, R0, 0xf8, !PT ;  /* 0x800000000f0f7812 */ /* 0x000fe200078ef800 */
[----:B------:R-:W-:Y:S06]  /*1210*/  BRA `(.L_x_187) ;  /* 0x0000000000047947 */ /* 0x000fec0003800000 */
.L_x_188:
[----:B------:R0:W1:Y:S02]  /*1220*/  MUFU.RCP R15, R0 ;  /* 0x00000000000f7308 */ /* 0x0000640000001000 */
.L_x_187:
[----:B------:R-:W-:Y:S05]  /*1230*/  BSYNC.RECONVERGENT B1 ;  /* 0x0000000000017941 */ /* 0x000fea0003800200 */
.L_x_185:
[----:B-1----:R-:W-:Y:S02]  /*1240*/  IMAD.MOV.U32 R2, RZ, RZ, R15 ;  /* 0x000000ffff027224 */ /* 0x002fe400078e000f */
[----:B------:R-:W-:-:S04]  /*1250*/  IMAD.MOV.U32 R15, RZ, RZ, 0x0 ;  /* 0x00000000ff0f7424 */ /* 0x000fc800078e00ff */
[----:B0-----:R-:W-:Y:S05]  /*1260*/  RET.REL.NODEC R14 `(_Z30subtractPressureGradientKernelPfPKfPKhf) ;  /* 0xffffffec0e647950 */ /* 0x001fea0003c3ffff */
.L_x_189:
        /* <DEDUP_REMOVED lines=9> */
.L_x_257:


//--------------------- .text._Z22pressureJacobianKernelPKfPfS0_PKhf --------------------------
	.section	.text._Z22pressureJacobianKernelPKfPfS0_PKhf,"ax",@progbits
	.align	128
        .global         _Z22pressureJacobianKernelPKfPfS0_PKhf
        .type           _Z22pressureJacobianKernelPKfPfS0_PKhf,@function
        .size           _Z22pressureJacobianKernelPKfPfS0_PKhf,(.L_x_258 - _Z22pressureJacobianKernelPKfPfS0_PKhf)
        .other          _Z22pressureJacobianKernelPKfPfS0_PKhf,@"STO_CUDA_ENTRY STV_DEFAULT"
_Z22pressureJacobianKernelPKfPfS0_PKhf:
.text._Z22pressureJacobianKernelPKfPfS0_PKhf:
[----:B------:R-:W-:Y:S01]  /*0000*/  LDC R1, c[0x0][0x37c] ;  /* 0x0000df00ff017b82 */ /* 0x000fe20000000800 */
[----:B------:R-:W0:Y:S07]  /*0010*/  S2R R18, SR_TID.Y ;  /* 0x0000000000127919 */ /* 0x000e2e0000002200 */
[----:B------:R-:W1:Y:S01]  /*0020*/  LDC R7, c[0x0][0x360] ;  /* 0x0000d800ff077b82 */ /* 0x000e620000000800 */
[----:B------:R-:W2:Y:S01]  /*0030*/  LDCU UR4, c[0x3][0x8] ;  /* 0x00c00100ff0477ac */ /* 0x000ea20008000800 */
[----:B------:R-:W-:Y:S01]  /*0040*/  MOV R21, 0x400 ;  /* 0x0000040000157802 */ /* 0x000fe20000000f00 */
[----:B------:R-:W3:Y:S01]  /*0050*/  S2R R8, SR_TID.X ;  /* 0x0000000000087919 */ /* 0x000ee20000002100 */
[----:B------:R-:W-:Y:S01]  /*0060*/  BSSY.RECONVERGENT B0, `(.L_x_190) ;  /* 0x0000049000007945 */ /* 0x000fe20003800200 */
[----:B------:R-:W4:Y:S03]  /*0070*/  S2R R0, SR_CgaCtaId ;  /* 0x0000000000007919 */ /* 0x000f260000008800 */
[----:B------:R-:W0:Y:S01]  /*0080*/  S2UR UR6, SR_CTAID.Y ;  /* 0x00000000000679c3 */ /* 0x000e220000002600 */
[----:B------:R-:W5:Y:S07]  /*0090*/  S2R R17, SR_TID.Z ;  /* 0x0000000000117919 */ /* 0x000f6e0000002300 */
[----:B------:R-:W0:Y:S08]  /*00a0*/  LDC R9, c[0x0][0x364] ;  /* 0x0000d900ff097b82 */ /* 0x000e300000000800 */
[----:B------:R-:W1:Y:S08]  /*00b0*/  S2UR UR5, SR_CTAID.X ;  /* 0x00000000000579c3 */ /* 0x000e700000002500 */
[----:B------:R-:W2:Y:S01]  /*00c0*/  LDC.64 R2, c[0x3][RZ] ;  /* 0x00c00000ff027b82 */ /* 0x000ea20000000a00 */
[----:B----4-:R-:W-:-:S07]  /*00d0*/  LEA R21, R0, R21, 0x18 ;  /* 0x0000001500157211 */ /* 0x010fce00078ec0ff */
[----:B------:R-:W4:Y:S01]  /*00e0*/  S2UR UR7, SR_CTAID.Z ;  /* 0x00000000000779c3 */ /* 0x000f220000002700 */
[----:B0-----:R-:W-:Y:S02]  /*00f0*/  IMAD R16, R9, UR6, R18 ;  /* 0x0000000609107c24 */ /* 0x001fe4000f8e0212 */
[----:B---3--:R-:W-:-:S05]  /*0100*/  IMAD R20, R8, 0x190, R21 ;  /* 0x0000019008147824 */ /* 0x008fca00078e0215 */
[----:B------:R-:W4:Y:S01]  /*0110*/  LDC R6, c[0x0][0x368] ;  /* 0x0000da00ff067b82 */ /* 0x000f220000000800 */
[----:B-1----:R-:W-:Y:S02]  /*0120*/  IMAD R15, R7, UR5, R8 ;  /* 0x00000005070f7c24 */ /* 0x002fe4000f8e0208 */
[----:B------:R-:W-:-:S04]  /*0130*/  VIADD R19, R20, 0x190 ;  /* 0x0000019014137836 */ /* 0x000fc80000000000 */
[----:B------:R-:W-:Y:S01]  /*0140*/  IMAD R19, R18, 0x28, R19 ;  /* 0x0000002812137824 */ /* 0x000fe200078e0213 */
[----:B--2---:R-:W-:-:S03]  /*0150*/  ISETP.GE.AND P0, PT, R16, R3, PT ;  /* 0x000000031000720c */ /* 0x004fc60003f06270 */
[----:B------:R-:W-:Y:S01]  /*0160*/  VIADD R0, R19, 0x28 ;  /* 0x0000002813007836 */ /* 0x000fe20000000000 */
[----:B------:R-:W-:-:S03]  /*0170*/  ISETP.GE.OR P0, PT, R15, R2, P0 ;  /* 0x000000020f00720c */ /* 0x000fc60000706670 */
[----:B-----5:R-:W-:Y:S02]  /*0180*/  IMAD R0, R17, 0x4, R0 ;  /* 0x0000000411007824 */ /* 0x020fe400078e0200 */
[----:B----4-:R-:W-:Y:S01]  /*0190*/  IMAD R14, R6, UR7, R17 ;  /* 0x00000007060e7c24 */ /* 0x010fe2000f8e0211 */
[----:B------:R-:W0:Y:S04]  /*01a0*/  LDCU.64 UR6, c[0x0][0x358] ;  /* 0x00006b00ff0677ac */ /* 0x000e280008000a00 */
[----:B------:R-:W-:-:S13]  /*01b0*/  ISETP.GE.OR P0, PT, R14, UR4, P0 ;  /* 0x000000040e007c0c */ /* 0x000fda0008706670 */
[----:B------:R-:W-:Y:S05]  /*01c0*/  @P0 BRA `(.L_x_191) ;  /* 0x0000000000c80947 */ /* 0x000fea0003800000 */
[----:B------:R-:W-:Y:S01]  /*01d0*/  UIADD3 UR5, UPT, UPT, UR4, -0x1, URZ ;  /* 0xffffffff04057890 */ /* 0x000fe2000fffe0ff */
[----:B------:R-:W-:Y:S01]  /*01e0*/  ISETP.NE.AND P2, PT, R14, RZ, PT ;  /* 0x000000ff0e00720c */ /* 0x000fe20003f45270 */
[----:B------:R-:W1:Y:S01]  /*01f0*/  LDC.64 R10, c[0x0][0x380] ;  /* 0x0000e000ff0a7b82 */ /* 0x000e620000000a00 */
[----:B------:R-:W-:Y:S01]  /*0200*/  ISETP.NE.AND P1, PT, R16, RZ, PT ;  /* 0x000000ff1000720c */ /* 0x000fe20003f25270 */
[----:B------:R-:W-:Y:S01]  /*0210*/  VIADD R5, R3, 0xffffffff ;  /* 0xffffffff03057836 */ /* 0x000fe20000000000 */
[----:B------:R-:W-:Y:S01]  /*0220*/  ISETP.NE.OR P2, PT, R17, RZ, !P2 ;  /* 0x000000ff1100720c */ /* 0x000fe20005745670 */
[----:B------:R-:W-:Y:S01]  /*0230*/  VIADD R4, R2, 0xffffffff ;  /* 0xffffffff02047836 */ /* 0x000fe20000000000 */
[----:B------:R-:W-:Y:S02]  /*0240*/  IADD3 R6, PT, PT, R6, -0x1, RZ ;  /* 0xffffffff06067810 */ /* 0x000fe40007ffe0ff */
[----:B------:R-:W-:Y:S02]  /*0250*/  ISETP.GE.U32.AND P3, PT, R14, UR5, PT ;  /* 0x000000050e007c0c */ /* 0x000fe4000bf66070 */
[----:B------:R-:W-:-:S02]  /*0260*/  ISETP.NE.OR P1, PT, R18, RZ, !P1 ;  /* 0x000000ff1200720c */ /* 0x000fc40004f25670 */
[----:B------:R-:W-:Y:S02]  /*0270*/  ISETP.NE.OR P3, PT, R17, R6, P3 ;  /* 0x000000061100720c */ /* 0x000fe40001f65670 */
[----:B------:R-:W-:Y:S01]  /*0280*/  ISETP.GE.U32.AND P4, PT, R16, R5, PT ;  /* 0x000000051000720c */ /* 0x000fe20003f86070 */
[----:B------:R-:W-:Y:S01]  /*0290*/  VIADD R5, R7, 0xffffffff ;  /* 0xffffffff07057836 */ /* 0x000fe20000000000 */
[----:B------:R-:W-:Y:S01]  /*02a0*/  IADD3 R7, PT, PT, R9, -0x1, RZ ;  /* 0xffffffff09077810 */ /* 0x000fe20007ffe0ff */
[CC--:B------:R-:W-:Y:S01]  /*02b0*/  @!P2 IMAD R9, R14.reuse, R3.reuse, -R3 ;  /* 0x000000030e09a224 */ /* 0x0c0fe200078e0a03 */
[C---:B------:R-:W-:Y:S01]  /*02c0*/  ISETP.GE.AND P6, PT, R15.reuse, R4, PT ;  /* 0x000000040f00720c */ /* 0x040fe20003fc6270 */
[----:B------:R-:W-:Y:S01]  /*02d0*/  IMAD R4, R14, R3, R16 ;  /* 0x000000030e047224 */ /* 0x000fe200078e0210 */
[----:B------:R-:W-:Y:S01]  /*02e0*/  ISETP.GE.AND P5, PT, R15, 0x1, PT ;  /* 0x000000010f00780c */ /* 0x000fe20003fa6270 */
[----:B------:R-:W-:Y:S01]  /*02f0*/  @!P2 IMAD.IADD R9, R16, 0x1, R9 ;  /* 0x000000011009a824 */ /* 0x000fe200078e0209 */
[----:B------:R-:W-:Y:S01]  /*0300*/  ISETP.NE.OR P4, PT, R18, R7, P4 ;  /* 0x000000071200720c */ /* 0x000fe20002785670 */
[----:B------:R-:W-:Y:S01]  /*0310*/  @!P1 VIADD R6, R4, 0xffffffff ;  /* 0xffffffff04069836 */ /* 0x000fe20000000000 */
[----:B------:R-:W-:Y:S01]  /*0320*/  ISETP.NE.OR P6, PT, R8, R5, P6 ;  /* 0x000000050800720c */ /* 0x000fe200037c5670 */
[----:B------:R-:W-:Y:S01]  /*0330*/  IMAD R5, R4, R2, R15 ;  /* 0x0000000204057224 */ /* 0x000fe200078e020f */
[----:B------:R-:W-:Y:S01]  /*0340*/  ISETP.NE.OR P5, PT, R8, RZ, !P5 ;  /* 0x000000ff0800720c */ /* 0x000fe20006fa5670 */
[----:B------:R-:W-:-:S02]  /*0350*/  @!P3 IMAD.IADD R8, R4, 0x1, R3 ;  /* 0x000000010408b824 */ /* 0x000fc400078e0203 */
[----:B-1----:R-:W-:-:S04]  /*0360*/  IMAD.WIDE R4, R5, 0x4, R10 ;  /* 0x0000000405047825 */ /* 0x002fc800078e020a */
[-CC-:B------:R-:W-:Y:S01]  /*0370*/  @!P1 IMAD R7, R6, R2.reuse, R15.reuse ;  /* 0x0000000206079224 */ /* 0x180fe200078e020f */
[----:B0-----:R-:W2:Y:S01]  /*0380*/  LDG.E.CONSTANT R23, desc[UR6][R4.64] ;  /* 0x0000000604177981 */ /* 0x001ea2000c1e9900 */
[-CC-:B------:R-:W-:Y:S02]  /*0390*/  @!P2 IMAD R9, R9, R2.reuse, R15.reuse ;  /* 0x000000020909a224 */ /* 0x180fe400078e020f */
[----:B------:R-:W-:Y:S01]  /*03a0*/  @!P3 IMAD R13, R8, R2, R15 ;  /* 0x00000002080db224 */ /* 0x000fe200078e020f */
[----:B------:R-:W3:Y:S01]  /*03b0*/  @!P6 LDG.E.CONSTANT R25, desc[UR6][R4.64+0x4] ;  /* 0x000004060419e981 */ /* 0x000ee2000c1e9900 */
[----:B------:R-:W-:-:S03]  /*03c0*/  @!P1 IMAD.WIDE R6, R7, 0x4, R10 ;  /* 0x0000000407069825 */ /* 0x000fc600078e020a */
[----:B------:R-:W4:Y:S01]  /*03d0*/  @!P5 LDG.E.CONSTANT R22, desc[UR6][R4.64+-0x4] ;  /* 0xfffffc060416d981 */ /* 0x000f22000c1e9900 */
[----:B------:R-:W-:-:S03]  /*03e0*/  @!P2 IMAD.WIDE R8, R9, 0x4, R10 ;  /* 0x000000040908a825 */ /* 0x000fc600078e020a */
[----:B------:R-:W5:Y:S01]  /*03f0*/  @!P1 LDG.E.CONSTANT R6, desc[UR6][R6.64] ;  /* 0x0000000606069981 */ /* 0x000f62000c1e9900 */
[----:B------:R-:W-:-:S03]  /*0400*/  @!P3 IMAD.WIDE R10, R13, 0x4, R10 ;  /* 0x000000040d0ab825 */ /* 0x000fc600078e020a */
[----:B------:R-:W5:Y:S01]  /*0410*/  @!P2 LDG.E.CONSTANT R8, desc[UR6][R8.64] ;  /* 0x000000060808a981 */ /* 0x000f62000c1e9900 */
[----:B------:R-:W-:-:S03]  /*0420*/  @!P4 IMAD.WIDE R12, R2, 0x4, R4 ;  /* 0x00000004020cc825 */ /* 0x000fc600078e0204 */
[----:B------:R-:W5:Y:S04]  /*0430*/  @!P3 LDG.E.CONSTANT R11, desc[UR6][R10.64] ;  /* 0x000000060a0bb981 */ /* 0x000f68000c1e9900 */
[----:B------:R-:W5:Y:S01]  /*0440*/  @!P4 LDG.E.CONSTANT R13, desc[UR6][R12.64] ;  /* 0x000000060c0dc981 */ /* 0x000f62000c1e9900 */
[----:B------:R-:W-:-:S05]  /*0450*/  @!P5 IMAD R18, R18, 0x28, R21 ;  /* 0x000000281212d824 */ /* 0x000fca00078e0215 */
[C---:B------:R-:W-:Y:S01]  /*0460*/  @!P5 LEA R21, R17.reuse, R18, 0x2 ;  /* 0x000000121115d211 */ /* 0x040fe200078e10ff */
[----:B------:R-:W-:Y:S01]  /*0470*/  @!P1 IMAD R17, R17, 0x4, R20 ;  /* 0x0000000411119824 */ /* 0x000fe200078e0214 */
[----:B--2---:R1:W-:Y:S04]  /*0480*/  STS [R0+0x4], R23 ;  /* 0x0000041700007388 */ /* 0x0043e80000000800 */
[----:B----4-:R1:W-:Y:S04]  /*0490*/  @!P5 STS [R21+0x2c], R22 ;  /* 0x00002c161500d388 */ /* 0x0103e80000000800 */
[----:B---3--:R1:W-:Y:S04]  /*04a0*/  @!P6 STS [R0+0x194], R25 ;  /* 0x000194190000e388 */ /* 0x0083e80000000800 */
[----:B-----5:R1:W-:Y:S04]  /*04b0*/  @!P1 STS [R17+0x194], R6 ;  /* 0x0001940611009388 */ /* 0x0203e80000000800 */
[----:B------:R1:W-:Y:S04]  /*04c0*/  @!P4 STS [R0+0x2c], R13 ;  /* 0x00002c0d0000c388 */ /* 0x0003e80000000800 */
[----:B------:R1:W-:Y:S04]  /*04d0*/  @!P2 STS [R19+0x28], R8 ;  /* 0x000028081300a388 */ /* 0x0003e80000000800 */
[----:B------:R1:W-:Y:S02]  /*04e0*/  @!P3 STS [R0+0x8], R11 ;  /* 0x0000080b0000b388 */ /* 0x0003e40000000800 */
.L_x_191:
[----:B0-----:R-:W-:Y:S05]  /*04f0*/  BSYNC.RECONVERGENT B0 ;  /* 0x0000000000007941 */ /* 0x001fea0003800200 */
.L_x_190:
[----:B------:R-:W-:Y:S06]  /*0500*/  BAR.SYNC.DEFER_BLOCKING 0x0 ;  /* 0x0000000000007b1d */ /* 0x000fec0000010000 */
[----:B------:R-:W-:Y:S05]  /*0510*/  @P0 EXIT ;  /* 0x000000000000094d */ /* 0x000fea0003800000 */
[----:B------:R-:W1:Y:S01]  /*0520*/  LDCU.64 UR8, c[0x0][0x398] ;  /* 0x00007300ff0877ac */ /* 0x000e620008000a00 */
[----:B------:R-:W-:-:S04]  /*0530*/  IMAD R10, R14, R3, R16 ;  /* 0x000000030e0a7224 */ /* 0x000fc800078e0210 */
[----:B------:R-:W-:-:S05]  /*0540*/  IMAD R4, R10, R2, R15 ;  /* 0x000000020a047224 */ /* 0x000fca00078e020f */
[----:B-1----:R-:W-:-:S04]  /*0550*/  IADD3 R8, P0, PT, R4, UR8, RZ ;  /* 0x0000000804087c10 */ /* 0x002fc8000ff1e0ff */
[----:B------:R-:W-:-:S05]  /*0560*/  LEA.HI.X.SX32 R9, R4, UR9, 0x1, P0 ;  /* 0x0000000904097c11 */ /* 0x000fca00080f0eff */
[----:B------:R-:W2:Y:S02]  /*0570*/  LDG.E.U8.CONSTANT R5, desc[UR6][R8.64] ;  /* 0x0000000608057981 */ /* 0x000ea4000c1e9100 */
[----:B--2---:R-:W-:-:S13]  /*0580*/  ISETP.NE.AND P0, PT, R5, RZ, PT ;  /* 0x000000ff0500720c */ /* 0x004fda0003f05270 */
[----:B------:R-:W0:Y:S02]  /*0590*/  @P0 LDC.64 R6, c[0x0][0x388] ;  /* 0x0000e200ff060b82 */ /* 0x000e240000000a00 */
[----:B0-----:R-:W-:-:S05]  /*05a0*/  @P0 IMAD.WIDE R6, R4, 0x4, R6 ;  /* 0x0000000404060825 */ /* 0x001fca00078e0206 */
[----:B------:R0:W-:Y:S01]  /*05b0*/  @P0 STG.E desc[UR6][R6.64], RZ ;  /* 0x000000ff06000986 */ /* 0x0001e2000c101906 */
[----:B------:R-:W-:Y:S05]  /*05c0*/  @P0 EXIT ;  /* 0x000000000000094d */ /* 0x000fea0003800000 */
[----:B------:R-:W-:Y:S01]  /*05d0*/  ISETP.GE.AND P2, PT, R15, 0x1, PT ;  /* 0x000000010f00780c */ /* 0x000fe20003f46270 */
[----:B0-----:R-:W-:Y:S01]  /*05e0*/  VIADD R6, R2, 0xffffffff ;  /* 0xffffffff02067836 */ /* 0x001fe20000000000 */
[----:B------:R-:W-:Y:S01]  /*05f0*/  BSSY.RECONVERGENT B0, `(.L_x_192) ;  /* 0x000000e000007945 */ /* 0x000fe20003800200 */
[----:B------:R-:W-:Y:S01]  /*0600*/  VIADD R5, R3, 0xffffffff ;  /* 0xffffffff03057836 */ /* 0x000fe20000000000 */
[C---:B------:R-:W-:Y:S02]  /*0610*/  ISETP.NE.AND P4, PT, R16.reuse, RZ, PT ;  /* 0x000000ff1000720c */ /* 0x040fe40003f85270 */
[----:B------:R-:W-:Y:S01]  /*0620*/  ISETP.GE.AND P3, PT, R15, R6, PT ;  /* 0x000000060f00720c */ /* 0x000fe20003f66270 */
[----:B------:R-:W-:Y:S01]  /*0630*/  HFMA2 R6, -RZ, RZ, 0, 0 ;  /* 0x00000000ff067431 */ /* 0x000fe200000001ff */
[----:B------:R-:W-:Y:S01]  /*0640*/  ISETP.GE.U32.AND P1, PT, R16, R5, PT ;  /* 0x000000051000720c */ /* 0x000fe20003f26070 */
[----:B------:R-:W-:Y:S01]  /*0650*/  IMAD.MOV.U32 R5, RZ, RZ, RZ ;  /* 0x000000ffff057224 */ /* 0x000fe200078e00ff */
[----:B------:R-:W-:-:S03]  /*0660*/  ISETP.NE.AND P0, PT, R14, RZ, PT ;  /* 0x000000ff0e00720c */ /* 0x000fc60003f05270 */
[----:B------:R-:W-:Y:S10]  /*0670*/  @!P2 BRA `(.L_x_193) ;  /* 0x000000000014a947 */ /* 0x000ff40003800000 */
[----:B------:R-:W2:Y:S02]  /*0680*/  LDG.E.U8.CONSTANT R7, desc[UR6][R8.64+-0x1] ;  /* 0xffffff0608077981 */ /* 0x000ea4000c1e9100 */
[----:B--2---:R-:W-:-:S13]  /*0690*/  ISETP.NE.AND P2, PT, R7, RZ, PT ;  /* 0x000000ff0700720c */ /* 0x004fda0003f45270 */
[----:B------:R-:W0:Y:S01]  /*06a0*/  @!P2 LDS R7, [R0+-0x18c] ;  /* 0xfffe74000007a984 */ /* 0x000e220000000800 */
[----:B------:R-:W-:Y:S02]  /*06b0*/  @!P2 IMAD.MOV.U32 R5, RZ, RZ, 0x1 ;  /* 0x00000001ff05a424 */ /* 0x000fe400078e00ff */
[----:B0-----:R-:W-:-:S07]  /*06c0*/  @!P2 FADD R6, RZ, R7 ;  /* 0x00000007ff06a221 */ /* 0x001fce0000000000 */
.L_x_193:
[----:B------:R-:W-:Y:S05]  /*06d0*/  BSYNC.RECONVERGENT B0 ;  /* 0x0000000000007941 */ /* 0x000fea0003800200 */
.L_x_192:
[----:B------:R-:W-:Y:S04]  /*06e0*/  BSSY.RECONVERGENT B0, `(.L_x_194) ;  /* 0x0000007000007945 */ /* 0x000fe80003800200 */
[----:B------:R-:W-:Y:S05]  /*06f0*/  @P3 BRA `(.L_x_195) ;  /* 0x0000000000143947 */ /* 0x000fea0003800000 */
[----:B------:R-:W2:Y:S02]  /*0700*/  LDG.E.U8.CONSTANT R7, desc[UR6][R8.64+0x1] ;  /* 0x0000010608077981 */ /* 0x000ea4000c1e9100 */
[----:B--2---:R-:W-:-:S13]  /*0710*/  ISETP.NE.AND P2, PT, R7, RZ, PT ;  /* 0x000000ff0700720c */ /* 0x004fda0003f45270 */
[----:B------:R-:W0:Y:S01]  /*0720*/  @!P2 LDS R7, [R0+0x194] ;  /* 0x000194000007a984 */ /* 0x000e220000000800 */
[----:B------:R-:W-:Y:S01]  /*0730*/  @!P2 IADD3 R5, PT, PT, R5, 0x1, RZ ;  /* 0x000000010505a810 */ /* 0x000fe20007ffe0ff */
[----:B0-----:R-:W-:-:S07]  /*0740*/  @!P2 FADD R6, R6, R7 ;  /* 0x000000070606a221 */ /* 0x001fce0000000000 */
.L_x_195:
[----:B------:R-:W-:Y:S05]  /*0750*/  BSYNC.RECONVERGENT B0 ;  /* 0x0000000000007941 */ /* 0x000fea0003800200 */
.L_x_194:
[----:B------:R-:W-:Y:S04]  /*0760*/  BSSY.RECONVERGENT B0, `(.L_x_196) ;  /* 0x000000b000007945 */ /* 0x000fe80003800200 */
[----:B------:R-:W-:Y:S05]  /*0770*/  @!P4 BRA `(.L_x_197) ;  /* 0x000000000024c947 */ /* 0x000fea0003800000 */
[----:B------:R-:W-:-:S04]  /*0780*/  VIADD R7, R10, 0xffffffff ;  /* 0xffffffff0a077836 */ /* 0x000fc80000000000 */
[----:B------:R-:W-:-:S05]  /*0790*/  IMAD R7, R7, R2, R15 ;  /* 0x0000000207077224 */ /* 0x000fca00078e020f */
[----:B------:R-:W-:-:S04]  /*07a0*/  IADD3 R12, P2, PT, R7, UR8, RZ ;  /* 0x00000008070c7c10 */ /* 0x000fc8000ff5e0ff */
[----:B------:R-:W-:-:S05]  /*07b0*/  LEA.HI.X.SX32 R13, R7, UR9, 0x1, P2 ;  /* 0x00000009070d7c11 */ /* 0x000fca00090f0eff */
[----:B------:R-:W2:Y:S02]  /*07c0*/  LDG.E.U8.CONSTANT R12, desc[UR6][R12.64] ;  /* 0x000000060c0c7981 */ /* 0x000ea4000c1e9100 */
[----:B--2---:R-:W-:-:S13]  /*07d0*/  ISETP.NE.AND P2, PT, R12, RZ, PT ;  /* 0x000000ff0c00720c */ /* 0x004fda0003f45270 */
[----:B------:R-:W0:Y:S01]  /*07e0*/  @!P2 LDS R7, [R0+-0x24] ;  /* 0xffffdc000007a984 */ /* 0x000e220000000800 */
[----:B------:R-:W-:Y:S02]  /*07f0*/  @!P2 VIADD R5, R5, 0x1 ;  /* 0x000000010505a836 */ /* 0x000fe40000000000 */
[----:B0-----:R-:W-:-:S07]  /*0800*/  @!P2 FADD R6, R6, R7 ;  /* 0x000000070606a221 */ /* 0x001fce0000000000 */
.L_x_197:
[----:B------:R-:W-:Y:S05]  /*0810*/  BSYNC.RECONVERGENT B0 ;  /* 0x0000000000007941 */ /* 0x000fea0003800200 */
.L_x_196:
[----:B------:R-:W-:Y:S04]  /*0820*/  BSSY.RECONVERGENT B0, `(.L_x_198) ;  /* 0x0000009000007945 */ /* 0x000fe80003800200 */
[----:B------:R-:W-:Y:S05]  /*0830*/  @P1 BRA `(.L_x_199) ;  /* 0x00000000001c1947 */ /* 0x000fea0003800000 */
[----:B------:R-:W-:-:S04]  /*0840*/  IADD3 R8, P1, PT, R8, R2, RZ ;  /* 0x0000000208087210 */ /* 0x000fc80007f3e0ff */
[----:B------:R-:W-:-:S05]  /*0850*/  LEA.HI.X.SX32 R9, R2, R9, 0x1, P1 ;  /* 0x0000000902097211 */ /* 0x000fca00008f0eff */
[----:B------:R-:W2:Y:S02]  /*0860*/  LDG.E.U8.CONSTANT R8, desc[UR6][R8.64] ;  /* 0x0000000608087981 */ /* 0x000ea4000c1e9100 */
[----:B--2---:R-:W-:-:S13]  /*0870*/  ISETP.NE.AND P1, PT, R8, RZ, PT ;  /* 0x000000ff0800720c */ /* 0x004fda0003f25270 */
[----:B------:R-:W0:Y:S01]  /*0880*/  @!P1 LDS R7, [R0+0x2c] ;  /* 0x00002c0000079984 */ /* 0x000e220000000800 */
[----:B------:R-:W-:Y:S01]  /*0890*/  @!P1 IADD3 R5, PT, PT, R5, 0x1, RZ ;  /* 0x0000000105059810 */ /* 0x000fe20007ffe0ff */
[----:B0-----:R-:W-:-:S07]  /*08a0*/  @!P1 FADD R6, R6, R7 ;  /* 0x0000000706069221 */ /* 0x001fce0000000000 */
.L_x_199:
[----:B------:R-:W-:Y:S05]  /*08b0*/  BSYNC.RECONVERGENT B0 ;  /* 0x0000000000007941 */ /* 0x000fea0003800200 */
.L_x_198:
[----:B------:R-:W-:Y:S04]  /*08c0*/  BSSY.RECONVERGENT B0, `(.L_x_200) ;  /* 0x000000c000007945 */ /* 0x000fe80003800200 */
[----:B------:R-:W-:Y:S05]  /*08d0*/  @!P0 BRA `(.L_x_201) ;  /* 0x0000000000288947 */ /* 0x000fea0003800000 */
[----:B------:R-:W-:-:S04]  /*08e0*/  IMAD R7, R14, R3, -R3 ;  /* 0x000000030e077224 */ /* 0x000fc800078e0a03 */
[----:B------:R-:W-:-:S04]  /*08f0*/  IMAD.IADD R7, R16, 0x1, R7 ;  /* 0x0000000110077824 */ /* 0x000fc800078e0207 */
[----:B------:R-:W-:-:S05]  /*0900*/  IMAD R7, R7, R2, R15 ;  /* 0x0000000207077224 */ /* 0x000fca00078e020f */
[----:B------:R-:W-:-:S04]  /*0910*/  IADD3 R8, P0, PT, R7, UR8, RZ ;  /* 0x0000000807087c10 */ /* 0x000fc8000ff1e0ff */
[----:B------:R-:W-:-:S05]  /*0920*/  LEA.HI.X.SX32 R9, R7, UR9, 0x1, P0 ;  /* 0x0000000907097c11 */ /* 0x000fca00080f0eff */
[----:B------:R-:W2:Y:S02]  /*0930*/  LDG.E.U8.CONSTANT R8, desc[UR6][R8.64] ;  /* 0x0000000608087981 */ /* 0x000ea4000c1e9100 */
[----:B--2---:R-:W-:-:S13]  /*0940*/  ISETP.NE.AND P0, PT, R8, RZ, PT ;  /* 0x000000ff0800720c */ /* 0x004fda0003f05270 */
[----:B------:R-:W0:Y:S01]  /*0950*/  @!P0 LDS R7, [R0] ;  /* 0x0000000000078984 */ /* 0x000e220000000800 */
[----:B------:R-:W-:Y:S02]  /*0960*/  @!P0 VIADD R5, R5, 0x1 ;  /* 0x0000000105058836 */ /* 0x000fe40000000000 */
[----:B0-----:R-:W-:-:S07]  /*0970*/  @!P0 FADD R6, R6, R7 ;  /* 0x0000000706068221 */ /* 0x001fce0000000000 */
.L_x_201:
[----:B------:R-:W-:Y:S05]  /*0980*/  BSYNC.RECONVERGENT B0 ;  /* 0x0000000000007941 */ /* 0x000fea0003800200 */
.L_x_200:
[----:B------:R-:W-:Y:S01]  /*0990*/  UIADD3 UR4, UPT, UPT, UR4, -0x1, URZ ;  /* 0xffffffff04047890 */ /* 0x000fe2000fffe0ff */
[----:B------:R-:W-:Y:S04]  /*09a0*/  BSSY.RECONVERGENT B1, `(.L_x_202) ;  /* 0x0000015000017945 */ /* 0x000fe80003800200 */
[----:B------:R-:W-:Y:S01]  /*09b0*/  BSSY.RELIABLE B0, `(.L_x_203) ;  /* 0x000000e000007945 */ /* 0x000fe20003800100 */
[----:B------:R-:W-:-:S13]  /*09c0*/  ISETP.GE.U32.AND P0, PT, R14, UR4, PT ;  /* 0x000000040e007c0c */ /* 0x000fda000bf06070 */
[----:B------:R-:W-:Y:S05]  /*09d0*/  @P0 BRA `(.L_x_204) ;  /* 0x00000000002c0947 */ /* 0x000fea0003800000 */
[----:B------:R-:W-:-:S05]  /*09e0*/  IADD3 R3, PT, PT, R10, R3, RZ ;  /* 0x000000030a037210 */ /* 0x000fca0007ffe0ff */
[----:B------:R-:W-:-:S05]  /*09f0*/  IMAD R3, R3, R2, R15 ;  /* 0x0000000203037224 */ /* 0x000fca00078e020f */
[----:B------:R-:W-:-:S04]  /*0a00*/  IADD3 R2, P0, PT, R3, UR8, RZ ;  /* 0x0000000803027c10 */ /* 0x000fc8000ff1e0ff */
[----:B------:R-:W-:-:S05]  /*0a10*/  LEA.HI.X.SX32 R3, R3, UR9, 0x1, P0 ;  /* 0x0000000903037c11 */ /* 0x000fca00080f0eff */
[----:B------:R-:W2:Y:S02]  /*0a20*/  LDG.E.U8.CONSTANT R2, desc[UR6][R2.64] ;  /* 0x0000000602027981 */ /* 0x000ea4000c1e9100 */
[----:B--2---:R-:W-:-:S13]  /*0a30*/  ISETP.NE.AND P0, PT, R2, RZ, PT ;  /* 0x000000ff0200720c */ /* 0x004fda0003f05270 */
[----:B------:R-:W0:Y:S01]  /*0a40*/  @!P0 LDS R7, [R0+0x8] ;  /* 0x0000080000078984 */ /* 0x000e220000000800 */
[----:B------:R-:W-:Y:S05]  /*0a50*/  @!P0 BREAK.RELIABLE B0 ;  /* 0x0000000000008942 */ /* 0x000fea0003800100 */
[----:B------:R-:W-:Y:S02]  /*0a60*/  @!P0 VIADD R5, R5, 0x1 ;  /* 0x0000000105058836 */ /* 0x000fe40000000000 */
[----:B0-----:R-:W-:Y:S01]  /*0a70*/  @!P0 FADD R6, R6, R7 ;  /* 0x0000000706068221 */ /* 0x001fe20000000000 */
[----:B------:R-:W-:Y:S06]  /*0a80*/  @!P0 BRA `(.L_x_205) ;  /* 0x0000000000188947 */ /* 0x000fec0003800000 */
.L_x_204:
[----:B------:R-:W-:Y:S05]  /*0a90*/  BSYNC.RELIABLE B0 ;  /* 0x0000000000007941 */ /* 0x000fea0003800100 */
.L_x_203:
[----:B------:R-:W-:-:S13]  /*0aa0*/  ISETP.NE.AND P0, PT, R5, RZ, PT ;  /* 0x000000ff0500720c */ /* 0x000fda0003f05270 */
[----:B------:R-:W0:Y:S02]  /*0ab0*/  @!P0 LDC.64 R2, c[0x0][0x388] ;  /* 0x0000e200ff028b82 */ /* 0x000e240000000a00 */
[----:B0-----:R-:W-:-:S05]  /*0ac0*/  @!P0 IMAD.WIDE R2, R4, 0x4, R2 ;  /* 0x0000000404028825 */ /* 0x001fca00078e0202 */
[----:B------:R0:W-:Y:S01]  /*0ad0*/  @!P0 STG.E desc[UR6][R2.64], RZ ;  /* 0x000000ff02008986 */ /* 0x0001e2000c101906 */
[----:B------:R-:W-:Y:S05]  /*0ae0*/  @!P0 EXIT ;  /* 0x000000000000894d */ /* 0x000fea0003800000 */
.L_x_205:
[----:B------:R-:W-:Y:S05]  /*0af0*/  BSYNC.RECONVERGENT B1 ;  /* 0x0000000000017941 */ /* 0x000fea0003800200 */
.L_x_202:
[----:B------:R-:W-:Y:S05]  /*0b00*/  WARPSYNC.ALL ;  /* 0x0000000000007948 */ /* 0x000fea0003800000 */
[----:B0-----:R-:W0:Y:S01]  /*0b10*/  LDC.64 R2, c[0x3][0x10] ;  /* 0x00c00400ff027b82 */ /* 0x001e220000000a00 */
[----:B------:R-:W0:Y:S01]  /*0b20*/  LDCU UR4, c[0x3][0xc] ;  /* 0x00c00180ff0477ac */ /* 0x000e220008000800 */
[----:B------:R-:W-:Y:S01]  /*0b30*/  MOV R8, 0x40400000 ;  /* 0x4040000000087802 */ /* 0x000fe20000000f00 */
[----:B------:R-:W-:Y:S02]  /*0b40*/  IMAD.MOV.U32 R7, RZ, RZ, 0x3eaaaaab ;  /* 0x3eaaaaabff077424 */ /* 0x000fe400078e00ff */
[----:B0-----:R-:W-:-:S02]  /*0b50*/  FADD R0, R2, UR4 ;  /* 0x0000000402007e21 */ /* 0x001fc40008000000 */
[----:B------:R-:W-:Y:S02]  /*0b60*/  FFMA R2, R7, -R8, 1 ;  /* 0x3f80000007027423 */ /* 0x000fe40000000808 */
[----:B------:R-:W-:Y:S02]  /*0b70*/  FADD R0, R0, R3 ;  /* 0x0000000300007221 */ /* 0x000fe40000000000 */
[----:B------:R-:W-:Y:S02]  /*0b80*/  FFMA R3, R2, R7, 0.3333333432674407959 ;  /* 0x3eaaaaab02037423 */ /* 0x000fe40000000007 */
[----:B------:R-:W0:Y:S02]  /*0b90*/  FCHK P0, R0, 3 ;  /* 0x4040000000007902 */ /* 0x000e240000000000 */
[----:B------:R-:W-:-:S04]  /*0ba0*/  FFMA R2, R0, R3, RZ ;  /* 0x0000000300027223 */ /* 0x000fc800000000ff */
[----:B------:R-:W-:-:S04]  /*0bb0*/  FFMA R7, R2, -3, R0 ;  /* 0xc040000002077823 */ /* 0x000fc80000000000 */
[----:B------:R-:W-:Y:S01]  /*0bc0*/  FFMA R2, R3, R7, R2 ;  /* 0x0000000703027223 */ /* 0x000fe20000000002 */
[----:B0-----:R-:W-:Y:S06]  /*0bd0*/  @!P0 BRA `(.L_x_206) ;  /* 0x0000000000108947 */ /* 0x001fec0003800000 */
[----:B------:R-:W-:Y:S01]  /*0be0*/  IMAD.MOV.U32 R3, RZ, RZ, 0x40400000 ;  /* 0x40400000ff037424 */ /* 0x000fe200078e00ff */
[----:B------:R-:W-:-:S07]  /*0bf0*/  MOV R2, 0xc10 ;  /* 0x00000c1000027802 */ /* 0x000fce0000000f00 */
[----:B------:R-:W-:Y:S05]  /*0c00*/  CALL.REL.NOINC `($__internal_6_$__cuda_sm3x_div_rn_noftz_f32_slowpath) ;  /* 0x0000000000b87944 */ /* 0x000fea0003c00000 */
[----:B------:R-:W-:-:S07]  /*0c10*/  IMAD.MOV.U32 R2, RZ, RZ, R0 ;  /* 0x000000ffff027224 */ /* 0x000fce00078e0000 */
.L_x_206:
[----:B------:R-:W0:Y:S01]  /*0c20*/  LDC R9, c[0x0][0x3a0] ;  /* 0x0000e800ff097b82 */ /* 0x000e220000000800 */
[----:B------:R-:W-:Y:S01]  /*0c30*/  FMUL R0, R2, R2 ;  /* 0x0000000202007220 */ /* 0x000fe20000400000 */
[----:B------:R-:W-:Y:S01]  /*0c40*/  BSSY.RECONVERGENT B1, `(.L_x_207) ;  /* 0x000000e000017945 */ /* 0x000fe20003800200 */
        /* <DEDUP_REMOVED lines=11> */
[----:B------:R-:W-:Y:S05]  /*0d00*/  CALL.REL.NOINC `($__internal_6_$__cuda_sm3x_div_rn_noftz_f32_slowpath) ;  /* 0x0000000000787944 */ /* 0x000fea0003c00000 */
[----:B------:R-:W-:-:S07]  /*0d10*/  IMAD.MOV.U32 R7, RZ, RZ, R0 ;  /* 0x000000ffff077224 */ /* 0x000fce00078e0000 */
.L_x_208:
[----:B------:R-:W-:Y:S05]  /*0d20*/  BSYNC.RECONVERGENT B1 ;  /* 0x0000000000017941 */ /* 0x000fea0003800200 */
.L_x_207:
[----:B------:R-:W0:Y:S02]  /*0d30*/  LDC.64 R2, c[0x0][0x390] ;  /* 0x0000e400ff027b82 */ /* 0x000e240000000a00 */
[----:B0-----:R-:W-:-:S06]  /*0d40*/  IMAD.WIDE R2, R4, 0x4, R2 ;  /* 0x0000000404027825 */ /* 0x001fcc00078e0202 */
[----:B------:R-:W2:Y:S01]  /*0d50*/  LDG.E.CONSTANT R3, desc[UR6][R2.64] ;  /* 0x0000000602037981 */ /* 0x000ea2000c1e9900 */
[----:B------:R-:W-:Y:S01]  /*0d60*/  I2FP.F32.U32 R9, R5 ;  /* 0x0000000500097245 */ /* 0x000fe20000201000 */
[----:B------:R-:W-:Y:S03]  /*0d70*/  BSSY.RECONVERGENT B1, `(.L_x_209) ;  /* 0x000000e000017945 */ /* 0x000fe60003800200 */
[----:B------:R-:W0:Y:S02]  /*0d80*/  MUFU.RCP R5, R9 ;  /* 0x0000000900057308 */ /* 0x000e240000001000 */
[----:B0-----:R-:W-:-:S04]  /*0d90*/  FFMA R8, -R9, R5, 1 ;  /* 0x3f80000009087423 */ /* 0x001fc80000000105 */
[----:B------:R-:W-:Y:S01]  /*0da0*/  FFMA R5, R5, R8, R5 ;  /* 0x0000000805057223 */ /* 0x000fe20000000005 */
[----:B--2---:R-:W-:-:S04]  /*0db0*/  FFMA R0, -R3, R7, R6 ;  /* 0x0000000703007223 */ /* 0x004fc80000000106 */
[----:B------:R-:W0:Y:S01]  /*0dc0*/  FCHK P0, R0, R9 ;  /* 0x0000000900007302 */ /* 0x000e220000000000 */
[----:B------:R-:W-:-:S04]  /*0dd0*/  FFMA R6, R0, R5, RZ ;  /* 0x0000000500067223 */ /* 0x000fc800000000ff */
[----:B------:R-:W-:-:S04]  /*0de0*/  FFMA R7, -R9, R6, R0 ;  /* 0x0000000609077223 */ /* 0x000fc80000000100 */
[----:B------:R-:W-:Y:S01]  /*0df0*/  FFMA R5, R5, R7, R6 ;  /* 0x0000000705057223 */ /* 0x000fe20000000006 */
[----:B0-----:R-:W-:Y:S06]  /*0e00*/  @!P0 BRA `(.L_x_210) ;  /* 0x0000000000108947 */ /* 0x001fec0003800000 */
[----:B------:R-:W-:Y:S01]  /*0e10*/  IMAD.MOV.U32 R3, RZ, RZ, R9 ;  /* 0x000000ffff037224 */ /* 0x000fe200078e0009 */
[----:B------:R-:W-:-:S07]  /*0e20*/  MOV R2, 0xe40 ;  /* 0x00000e4000027802 */ /* 0x000fce0000000f00 */
[----:B------:R-:W-:Y:S05]  /*0e30*/  CALL.REL.NOINC `($__internal_6_$__cuda_sm3x_div_rn_noftz_f32_slowpath) ;  /* 0x00000000002c7944 */ /* 0x000fea0003c00000 */
[----:B------:R-:W-:-:S07]  /*0e40*/  MOV R5, R0 ;  /* 0x0000000000057202 */ /* 0x000fce0000000f00 */
.L_x_210:
[----:B------:R-:W-:Y:S05]  /*0e50*/  BSYNC.RECONVERGENT B1 ;  /* 0x0000000000017941 */ /* 0x000fea0003800200 */
.L_x_209:
[----:B------:R-:W0:Y:S08]  /*0e60*/  LDC.64 R2, c[0x0][0x380] ;  /* 0x0000e000ff027b82 */ /* 0x000e300000000a00 */
[----:B------:R-:W1:Y:S01]  /*0e70*/  LDC.64 R6, c[0x0][0x388] ;  /* 0x0000e200ff067b82 */ /* 0x000e620000000a00 */
[----:B0-----:R-:W-:-:S06]  /*0e80*/  IMAD.WIDE R2, R4, 0x4, R2 ;  /* 0x0000000404027825 */ /* 0x001fcc00078e0202 */
[----:B------:R-:W2:Y:S01]  /*0e90*/  LDG.E.CONSTANT R2, desc[UR6][R2.64] ;  /* 0x0000000602027981 */ /* 0x000ea2000c1e9900 */
[----:B------:R-:W-:Y:S01]  /*0ea0*/  FMUL R5, R5, 0.60000002384185791016 ;  /* 0x3f19999a05057820 */ /* 0x000fe20000400000 */
[----:B-1----:R-:W-:-:S04]  /*0eb0*/  IMAD.WIDE R6, R4, 0x4, R6 ;  /* 0x0000000404067825 */ /* 0x002fc800078e0206 */
[----:B--2---:R-:W-:-:S05]  /*0ec0*/  FFMA R5, R2, 0.39999997615814208984, R5 ;  /* 0x3ecccccc02057823 */ /* 0x004fca0000000005 */
[----:B------:R-:W-:Y:S01]  /*0ed0*/  STG.E desc[UR6][R6.64], R5 ;  /* 0x0000000506007986 */ /* 0x000fe2000c101906 */
[----:B------:R-:W-:Y:S05]  /*0ee0*/  EXIT ;  /* 0x000000000000794d */ /* 0x000fea0003800000 */
        .weak           $__internal_6_$__cuda_sm3x_div_rn_noftz_f32_slowpath
        .type           $__internal_6_$__cuda_sm3x_div_rn_noftz_f32_slowpath,@function
        .size           $__internal_6_$__cuda_sm3x_div_rn_noftz_f32_slowpath,(.L_x_258 - $__internal_6_$__cuda_sm3x_div_rn_noftz_f32_slowpath)
$__internal_6_$__cuda_sm3x_div_rn_noftz_f32_slowpath:
[----:B------:R-:W-:Y:S01]  /*0ef0*/  SHF.R.U32.HI R8, RZ, 0x17, R3 ;  /* 0x00000017ff087819 */ /* 0x000fe20000011603 */
[----:B------:R-:W-:Y:S01]  /*0f00*/  BSSY.RECONVERGENT B2, `(.L_x_211) ;  /* 0x0000062000027945 */ /* 0x000fe20003800200 */
[----:B------:R-:W-:Y:S02]  /*0f10*/  SHF.R.U32.HI R7, RZ, 0x17, R0 ;  /* 0x00000017ff077819 */ /* 0x000fe40000011600 */
[----:B------:R-:W-:Y:S02]  /*0f20*/  LOP3.LUT R12, R8, 0xff, RZ, 0xc0, !PT ;  /* 0x000000ff080c7812 */ /* 0x000fe400078ec0ff */
[----:B------:R-:W-:-:S03]  /*0f30*/  LOP3.LUT R10, R7, 0xff, RZ, 0xc0, !PT ;  /* 0x000000ff070a7812 */ /* 0x000fc600078ec0ff */
[----:B------:R-:W-:Y:S02]  /*0f40*/  VIADD R9, R12, 0xffffffff ;  /* 0xffffffff0c097836 */ /* 0x000fe40000000000 */
[----:B------:R-:W-:-:S03]  /*0f50*/  VIADD R8, R10, 0xffffffff ;  /* 0xffffffff0a087836 */ /* 0x000fc60000000000 */
        /* <DEDUP_REMOVED lines=27> */
.L_x_212:
[----:B------:R-:W-:Y:S01]  /*1110*/  LEA R8, R12, 0xc0800000, 0x17 ;  /* 0xc08000000c087811 */ /* 0x000fe200078eb8ff */
[----:B------:R-:W-:Y:S04]  /*1120*/  BSSY.RECONVERGENT B3, `(.L_x_217) ;  /* 0x0000036000037945 */ /* 0x000fe80003800200 */
[----:B------:R-:W-:Y:S02]  /*1130*/  IMAD.IADD R8, R3, 0x1, -R8 ;  /* 0x0000000103087824 */ /* 0x000fe400078e0a08 */
[----:B------:R-:W-:Y:S02]  /*1140*/  VIADD R3, R10, 0xffffff81 ;  /* 0xffffff810a037836 */ /* 0x000fe40000000000 */
[----:B------:R0:W1:Y:S01]  /*1150*/  MUFU.RCP R9, R8 ;  /* 0x0000000800097308 */ /* 0x0000620000001000 */
[----:B------:R-:W-:Y:S01]  /*1160*/  FADD.FTZ R11, -R8, -RZ ;  /* 0x800000ff080b7221 */ /* 0x000fe20000010100 */
[C---:B------:R-:W-:Y:S01]  /*1170*/  IMAD R0, R3.reuse, -0x800000, R0 ;  /* 0xff80000003007824 */ /* 0x040fe200078e0200 */
[----:B0-----:R-:W-:-:S04]  /*1180*/  IADD3 R8, PT, PT, R3, 0x7f, -R12 ;  /* 0x0000007f03087810 */ /* 0x001fc80007ffe80c */
[----:B------:R-:W-:Y:S01]  /*1190*/  IADD3 R8, PT, PT, R8, R7, RZ ;  /* 0x0000000708087210 */ /* 0x000fe20007ffe0ff */
[----:B-1----:R-:W-:-:S04]  /*11a0*/  FFMA R10, R9, R11, 1 ;  /* 0x3f800000090a7423 */ /* 0x002fc8000000000b */
        /* <DEDUP_REMOVED lines=20> */
[CCC-:B------:R-:W-:Y:S01]  /*12f0*/  FFMA.RM R8, R14.reuse, R10.reuse, R9.reuse ;  /* 0x0000000a0e087223 */ /* 0x1c0fe20000004009 */
[C---:B------:R-:W-:Y:S02]  /*1300*/  ISETP.NE.AND P2, PT, R11.reuse, RZ, PT ;  /* 0x000000ff0b00720c */ /* 0x040fe40003f45270 */
[----:B------:R-:W-:Y:S02]  /*1310*/  ISETP.NE.AND P1, PT, R11, RZ, PT ;  /* 0x000000ff0b00720c */ /* 0x000fe40003f25270 */
[----:B------:R-:W-:Y:S01]  /*1320*/  LOP3.LUT R7, R3, 0x7fffff, RZ, 0xc0, !PT ;  /* 0x007fffff03077812 */ /* 0x000fe200078ec0ff */
[----:B------:R-:W-:Y:S01]  /*1330*/  FFMA.RP R3, R14, R10, R9 ;  /* 0x0000000a0e037223 */ /* 0x000fe20000008009 */
        /* <DEDUP_REMOVED lines=16> */
.L_x_219:
[----:B------:R-:W-:-:S04]  /*1440*/  LOP3.LUT R0, R0, 0x80000000, RZ, 0xc0, !PT ;  /* 0x8000000000007812 */ /* 0x000fc800078ec0ff */
[----:B------:R-:W-:Y:S01]  /*1450*/  LOP3.LUT R0, R0, 0x7f800000, RZ, 0xfc, !PT ;  /* 0x7f80000000007812 */ /* 0x000fe200078efcff */
[----:B------:R-:W-:Y:S06]  /*1460*/  BRA `(.L_x_220) ;  /* 0x0000000000047947 */ /* 0x000fec0003800000 */
.L_x_218:
[----:B------:R-:W-:-:S07]  /*1470*/  LEA R0, R8, R0, 0x17 ;  /* 0x0000000008007211 */ /* 0x000fce00078eb8ff */
.L_x_220:
[----:B------:R-:W-:Y:S05]  /*1480*/  BSYNC.RECONVERGENT B3 ;  /* 0x0000000000037941 */ /* 0x000fea0003800200 */
.L_x_217:
[----:B------:R-:W-:Y:S05]  /*1490*/  BRA `(.L_x_221) ;  /* 0x0000000000207947 */ /* 0x000fea0003800000 */
.L_x_216:
[----:B------:R-:W-:-:S04]  /*14a0*/  LOP3.LUT R0, R3, 0x80000000, R0, 0x48, !PT ;  /* 0x8000000003007812 */ /* 0x000fc800078e4800 */
[----:B------:R-:W-:Y:S01]  /*14b0*/  LOP3.LUT R0, R0, 0x7f800000, RZ, 0xfc, !PT ;  /* 0x7f80000000007812 */ /* 0x000fe200078efcff */
[----:B------:R-:W-:Y:S06]  /*14c0*/  BRA `(.L_x_221) ;  /* 0x0000000000147947 */ /* 0x000fec0003800000 */
.L_x_215:
[----:B------:R-:W-:Y:S01]  /*14d0*/  LOP3.LUT R0, R3, 0x80000000, R0, 0x48, !PT ;  /* 0x8000000003007812 */ /* 0x000fe200078e4800 */
[----:B------:R-:W-:Y:S06]  /*14e0*/  BRA `(.L_x_221) ;  /* 0x00000000000c7947 */ /* 0x000fec0003800000 */
.L_x_214:
[----:B------:R-:W0:Y:S01]  /*14f0*/  MUFU.RSQ R0, -QNAN ;  /* 0xffc0000000007908 */ /* 0x000e220000001400 */
[----:B------:R-:W-:Y:S05]  /*1500*/  BRA `(.L_x_221) ;  /* 0x0000000000047947 */ /* 0x000fea0003800000 */
.L_x_213:
[----:B------:R-:W-:-:S07]  /*1510*/  FADD.FTZ R0, R0, R3 ;  /* 0x0000000300007221 */ /* 0x000fce0000010000 */
.L_x_221:
[----:B------:R-:W-:Y:S05]  /*1520*/  BSYNC.RECONVERGENT B2 ;  /* 0x0000000000027941 */ /* 0x000fea0003800200 */
.L_x_211:
[----:B------:R-:W-:-:S04]  /*1530*/  IMAD.MOV.U32 R3, RZ, RZ, 0x0 ;  /* 0x00000000ff037424 */ /* 0x000fc800078e00ff */
[----:B0-----:R-:W-:Y:S05]  /*1540*/  RET.REL.NODEC R2 `(_Z22pressureJacobianKernelPKfPfS0_PKhf) ;  /* 0xffffffe802ac7950 */ /* 0x001fea0003c3ffff */
.L_x_222:
        /* <DEDUP_REMOVED lines=11> */
.L_x_258:


//--------------------- .text._Z23computeDivergenceKernelPKfPfPKh --------------------------
	.section	.text._Z23computeDivergenceKernelPKfPfPKh,"ax",@progbits
	.align	128
        .global         _Z23computeDivergenceKernelPKfPfPKh
        .type           _Z23computeDivergenceKernelPKfPfPKh,@function
        .size           _Z23computeDivergenceKernelPKfPfPKh,(.L_x_259 - _Z23computeDivergenceKernelPKfPfPKh)
        .other          _Z23computeDivergenceKernelPKfPfPKh,@"STO_CUDA_ENTRY STV_DEFAULT"
_Z23computeDivergenceKernelPKfPfPKh:
.text._Z23computeDivergenceKernelPKfPfPKh:
        /* <DEDUP_REMOVED lines=31> */
[----:B------:R-:W-:Y:S01]  /*01f0*/  UIADD3 UR4, UPT, UPT, UR8, -0x1, URZ ;  /* 0xffffffff08047890 */ /* 0x000fe2000fffe0ff */
[----:B------:R-:W-:Y:S01]  /*0200*/  BSSY.RECONVERGENT B0, `(.L_x_223) ;  /* 0x0000030000007945 */ /* 0x000fe20003800200 */
[----:B------:R-:W-:-:S04]  /*0210*/  IMAD.MOV.U32 R0, RZ, RZ, RZ ;  /* 0x000000ffff007224 */ /* 0x000fc800078e00ff */
[----:B------:R-:W-:-:S04]  /*0220*/  ISETP.GE.AND P0, PT, R9, UR4, PT ;  /* 0x0000000409007c0c */ /* 0x000fc8000bf06270 */
[----:B------:R-:W-:-:S13]  /*0230*/  ISETP.LT.OR P0, PT, R9, 0x1, P0 ;  /* 0x000000010900780c */ /* 0x000fda0000701670 */
[----:B------:R-:W-:Y:S05]  /*0240*/  @P0 BRA `(.L_x_224) ;  /* 0x0000000000ac0947 */ /* 0x000fea0003800000 */
[----:B------:R-:W1:Y:S01]  /*0250*/  LDC R12, c[0x3][0xc] ;  /* 0x00c00300ff0c7b82 */ /* 0x000e620000000800 */
[C---:B0-----:R-:W-:Y:S01]  /*0260*/  VIADD R2, R9.reuse, 0x1 ;  /* 0x0000000109027836 */ /* 0x041fe20000000000 */
[----:B------:R-:W-:Y:S01]  /*0270*/  BSSY.RECONVERGENT B1, `(.L_x_225) ;  /* 0x0000012000017945 */ /* 0x000fe20003800200 */
[----:B------:R-:W-:Y:S01]  /*0280*/  HFMA2 R13, -RZ, RZ, 0, 0 ;  /* 0x00000000ff0d7431 */ /* 0x000fe200000001ff */
[----:B------:R-:W-:Y:S02]  /*0290*/  ISETP.GT.AND P0, PT, R9, UR8, PT ;  /* 0x0000000809007c0c */ /* 0x000fe4000bf04270 */
[----:B------:R-:W-:Y:S01]  /*02a0*/  ISETP.GE.AND P2, PT, R2, UR8, PT ;  /* 0x0000000802007c0c */ /* 0x000fe2000bf46270 */
[----:B-1----:R-:W-:-:S04]  /*02b0*/  FADD R12, R12, R12 ;  /* 0x0000000c0c0c7221 */ /* 0x002fc80000000000 */
[----:B------:R-:W-:-:S05]  /*02c0*/  VIADD R0, R12, 0x1800000 ;  /* 0x018000000c007836 */ /* 0x000fca0000000000 */
[----:B------:R-:W-:-:S04]  /*02d0*/  LOP3.LUT R0, R0, 0x7f800000, RZ, 0xc0, !PT ;  /* 0x7f80000000007812 */ /* 0x000fc800078ec0ff */
[----:B------:R-:W-:Y:S01]  /*02e0*/  ISETP.GT.U32.AND P1, PT, R0, 0x1ffffff, PT ;  /* 0x01ffffff0000780c */ /* 0x000fe20003f24070 */
[----:B------:R-:W-:Y:S01]  /*02f0*/  IMAD.MOV.U32 R0, RZ, RZ, RZ ;  /* 0x000000ffff007224 */ /* 0x000fe200078e00ff */
[----:B------:R-:W-:Y:S11]  /*0300*/  @P2 BRA `(.L_x_226) ;  /* 0x0000000000202947 */ /* 0x000ff60003800000 */
[----:B------:R-:W2:Y:S02]  /*0310*/  LDG.E.U8.CONSTANT R2, desc[UR6][R4.64+0x1] ;  /* 0x0000010604027981 */ /* 0x000ea4000c1e9100 */
[----:B--2---:R-:W-:-:S13]  /*0320*/  ISETP.NE.AND P2, PT, R2, RZ, PT ;  /* 0x000000ff0200720c */ /* 0x004fda0003f45270 */
[----:B------:R-:W-:Y:S05]  /*0330*/  @P2 BRA `(.L_x_226) ;  /* 0x0000000000142947 */ /* 0x000fea0003800000 */
[----:B------:R-:W0:Y:S01]  /*0340*/  LDC.64 R2, c[0x0][0x380] ;  /* 0x0000e000ff027b82 */ /* 0x000e220000000a00 */
[----:B------:R-:W-:-:S04]  /*0350*/  IMAD.MOV.U32 R11, RZ, RZ, 0x3 ;  /* 0x00000003ff0b7424 */ /* 0x000fc800078e00ff */
[----:B------:R-:W-:-:S04]  /*0360*/  IMAD R11, R6, R11, 0x3 ;  /* 0x00000003060b7424 */ /* 0x000fc800078e020b */
[----:B0-----:R-:W-:-:S05]  /*0370*/  IMAD.WIDE R2, R11, 0x4, R2 ;  /* 0x000000040b027825 */ /* 0x001fca00078e0202 */
[----:B------:R0:W5:Y:S02]  /*0380*/  LDG.E.CONSTANT R0, desc[UR6][R2.64] ;  /* 0x0000000602007981 */ /* 0x000164000c1e9900 */
.L_x_226:
[----:B------:R-:W-:Y:S05]  /*0390*/  BSYNC.RECONVERGENT B1 ;  /* 0x0000000000017941 */ /* 0x000fea0003800200 */
.L_x_225:
[----:B------:R-:W-:Y:S04]  /*03a0*/  BSSY.RECONVERGENT B1, `(.L_x_227) ;  /* 0x000000a000017945 */ /* 0x000fe80003800200 */
[----:B------:R-:W-:Y:S05]  /*03b0*/  @P0 BRA `(.L_x_228) ;  /* 0x0000000000200947 */ /* 0x000fea0003800000 */
[----:B0-----:R-:W2:Y:S02]  /*03c0*/  LDG.E.U8.CONSTANT R2, desc[UR6][R4.64+-0x1] ;  /* 0xffffff0604027981 */ /* 0x001ea4000c1e9100 */
[----:B--2---:R-:W-:-:S13]  /*03d0*/  ISETP.NE.AND P0, PT, R2, RZ, PT ;  /* 0x000000ff0200720c */ /* 0x004fda0003f05270 */
[----:B------:R-:W-:Y:S05]  /*03e0*/  @P0 BRA `(.L_x_228) ;  /* 0x0000000000140947 */ /* 0x000fea0003800000 */
[----:B------:R-:W0:Y:S01]  /*03f0*/  LDC.64 R2, c[0x0][0x380] ;  /* 0x0000e000ff027b82 */ /* 0x000e220000000a00 */
[----:B------:R-:W-:-:S04]  /*0400*/  IMAD.MOV.U32 R11, RZ, RZ, 0x3 ;  /* 0x00000003ff0b7424 */ /* 0x000fc800078e00ff */
[----:B------:R-:W-:-:S04]  /*0410*/  IMAD R11, R6, R11, -0x3 ;  /* 0xfffffffd060b7424 */ /* 0x000fc800078e020b */
[----:B0-----:R-:W-:-:S05]  /*0420*/  IMAD.WIDE R2, R11, 0x4, R2 ;  /* 0x000000040b027825 */ /* 0x001fca00078e0202 */
[----:B------:R1:W5:Y:S02]  /*0430*/  LDG.E.CONSTANT R13, desc[UR6][R2.64] ;  /* 0x00000006020d7981 */ /* 0x000364000c1e9900 */
.L_x_228:
[----:B------:R-:W-:Y:S05]  /*0440*/  BSYNC.RECONVERGENT B1 ;  /* 0x0000000000017941 */ /* 0x000fea0003800200 */
.L_x_227:
[----:B-----5:R-:W-:Y:S01]  /*0450*/  FADD R0, -R13, R0 ;  /* 0x000000000d007221 */ /* 0x020fe20000000100 */
[----:B------:R-:W-:Y:S06]  /*0460*/  @P1 BRA `(.L_x_229) ;  /* 0x0000000000101947 */ /* 0x000fec0003800000 */
[----:B01----:R-:W-:Y:S02]  /*0470*/  MOV R2, R12 ;  /* 0x0000000c00027202 */ /* 0x003fe40000000f00 */
[----:B------:R-:W-:-:S07]  /*0480*/  MOV R12, 0x4a0 ;  /* 0x000004a0000c7802 */ /* 0x000fce0000000f00 */
[----:B------:R-:W-:Y:S05]  /*0490*/  CALL.REL.NOINC `($__internal_7_$__cuda_sm20_rcp_rn_f32_slowpath) ;  /* 0x0000000800107944 */ /* 0x000fea0003c00000 */
[----:B------:R-:W-:Y:S05]  /*04a0*/  BRA `(.L_x_230) ;  /* 0x0000000000107947 */ /* 0x000fea0003800000 */
.L_x_229:
[----:B01----:R-:W0:Y:S02]  /*04b0*/  MUFU.RCP R3, R12 ;  /* 0x0000000c00037308 */ /* 0x003e240000001000 */
[----:B0-----:R-:W-:-:S04]  /*04c0*/  FFMA R2, R12, R3, -1 ;  /* 0xbf8000000c027423 */ /* 0x001fc80000000003 */
[----:B------:R-:W-:-:S04]  /*04d0*/  FADD.FTZ R2, -R2, -RZ ;  /* 0x800000ff02027221 */ /* 0x000fc80000010100 */
[----:B------:R-:W-:-:S07]  /*04e0*/  FFMA R3, R3, R2, R3 ;  /* 0x0000000203037223 */ /* 0x000fce0000000003 */
.L_x_230:
[----:B------:R-:W-:-:S07]  /*04f0*/  FFMA R0, R0, R3, RZ ;  /* 0x0000000300007223 */ /* 0x000fce00000000ff */
.L_x_224:
[----:B------:R-:W-:Y:S05]  /*0500*/  BSYNC.RECONVERGENT B0 ;  /* 0x0000000000007941 */ /* 0x000fea0003800200 */
.L_x_223:
[----:B------:R-:W1:Y:S01]  /*0510*/  LDCU UR5, c[0x3][0x4] ;  /* 0x00c00080ff0577ac */ /* 0x000e620008000800 */
[----:B------:R-:W-:Y:S01]  /*0520*/  BSSY.RECONVERGENT B0, `(.L_x_231) ;  /* 0x0000039000007945 */ /* 0x000fe20003800200 */
[----:B-1----:R-:W-:-:S06]  /*0530*/  UIADD3 UR4, UPT, UPT, UR5, -0x1, URZ ;  /* 0xffffffff05047890 */ /* 0x002fcc000fffe0ff */
[----:B------:R-:W-:-:S04]  /*0540*/  ISETP.GE.U32.AND P0, PT, R7, UR4, PT ;  /* 0x0000000407007c0c */ /* 0x000fc8000bf06070 */
[----:B------:R-:W-:-:S13]  /*0550*/  ISETP.EQ.OR P0, PT, R7, RZ, P0 ;  /* 0x000000ff0700720c */ /* 0x000fda0000702670 */
[----:B------:R-:W-:Y:S05]  /*0560*/  @P0 BRA `(.L_x_232) ;  /* 0x0000000000d00947 */ /* 0x000fea0003800000 */
[----:B0-----:R-:W0:Y:S01]  /*0570*/  LDC R2, c[0x3][0x10] ;  /* 0x00c00400ff027b82 */ /* 0x001e220000000800 */
[C---:B------:R-:W-:Y:S01]  /*0580*/  VIADD R11, R7.reuse, 0x1 ;  /* 0x00000001070b7836 */ /* 0x040fe20000000000 */
[----:B------:R-:W-:Y:S01]  /*0590*/  ISETP.GT.U32.AND P0, PT, R7, UR5, PT ;  /* 0x0000000507007c0c */ /* 0x000fe2000bf04070 */
[----:B------:R-:W-:Y:S03]  /*05a0*/  BSSY.RECONVERGENT B1, `(.L_x_233) ;  /* 0x0000015000017945 */ /* 0x000fe60003800200 */
[----:B------:R-:W-:Y:S02]  /*05b0*/  ISETP.GE.U32.AND P1, PT, R11, UR5, PT ;  /* 0x000000050b007c0c */ /* 0x000fe4000bf26070 */
[C---:B------:R-:W-:Y:S02]  /*05c0*/  ISETP.LT.OR P0, PT, R9.reuse, RZ, P0 ;  /* 0x000000ff0900720c */ /* 0x040fe40000701670 */
[----:B------:R-:W-:Y:S01]  /*05d0*/  ISETP.LT.OR P1, PT, R9, RZ, P1 ;  /* 0x000000ff0900720c */ /* 0x000fe20000f21670 */
[----:B0-----:R-:W-:-:S04]  /*05e0*/  FADD R2, R2, R2 ;  /* 0x0000000202027221 */ /* 0x001fc80000000000 */
[----:B------:R-:W-:-:S05]  /*05f0*/  VIADD R3, R2, 0x1800000 ;  /* 0x0180000002037836 */ /* 0x000fca0000000000 */
[----:B------:R-:W-:-:S04]  /*0600*/  LOP3.LUT R3, R3, 0x7f800000, RZ, 0xc0, !PT ;  /* 0x7f80000003037812 */ /* 0x000fc800078ec0ff */
[----:B------:R-:W-:Y:S01]  /*0610*/  ISETP.GT.U32.AND P2, PT, R3, 0x1ffffff, PT ;  /* 0x01ffffff0300780c */ /* 0x000fe20003f44070 */
[----:B------:R-:W-:Y:S01]  /*0620*/  IMAD.MOV.U32 R3, RZ, RZ, RZ ;  /* 0x000000ffff037224 */ /* 0x000fe200078e00ff */
[----:B------:R-:W-:Y:S11]  /*0630*/  @P1 BRA `(.L_x_234) ;  /* 0x00000000002c1947 */ /* 0x000ff60003800000 */
[----:B------:R-:W0:Y:S02]  /*0640*/  LDC R11, c[0x3][RZ] ;  /* 0x00c00000ff0b7b82 */ /* 0x000e240000000800 */
[----:B0-----:R-:W-:-:S04]  /*0650*/  IADD3 R4, P1, PT, R4, R11, RZ ;  /* 0x0000000b04047210 */ /* 0x001fc80007f3e0ff */
[----:B------:R-:W-:-:S05]  /*0660*/  LEA.HI.X.SX32 R5, R11, R5, 0x1, P1 ;  /* 0x000000050b057211 */ /* 0x000fca00008f0eff */
[----:B------:R-:W2:Y:S02]  /*0670*/  LDG.E.U8.CONSTANT R4, desc[UR6][R4.64] ;  /* 0x0000000604047981 */ /* 0x000ea4000c1e9100 */
[----:B--2---:R-:W-:-:S13]  /*0680*/  ISETP.NE.AND P1, PT, R4, RZ, PT ;  /* 0x000000ff0400720c */ /* 0x004fda0003f25270 */
[----:B------:R-:W-:Y:S05]  /*0690*/  @P1 BRA `(.L_x_234) ;  /* 0x0000000000141947 */ /* 0x000fea0003800000 */
[----:B------:R-:W0:Y:S01]  /*06a0*/  LDC.64 R4, c[0x0][0x380] ;  /* 0x0000e000ff047b82 */ /* 0x000e220000000a00 */
[----:B------:R-:W-:-:S05]  /*06b0*/  IADD3 R3, PT, PT, R6, R11, RZ ;  /* 0x0000000b06037210 */ /* 0x000fca0007ffe0ff */
[----:B------:R-:W-:-:S04]  /*06c0*/  IMAD R3, R3, 0x3, RZ ;  /* 0x0000000303037824 */ /* 0x000fc800078e02ff */
[----:B0-----:R-:W-:-:S05]  /*06d0*/  IMAD.WIDE R4, R3, 0x4, R4 ;  /* 0x0000000403047825 */ /* 0x001fca00078e0204 */
[----:B------:R0:W5:Y:S02]  /*06e0*/  LDG.E.CONSTANT R3, desc[UR6][R4.64+0x4] ;  /* 0x0000040604037981 */ /* 0x000164000c1e9900 */
.L_x_234:
[----:B------:R-:W-:Y:S05]  /*06f0*/  BSYNC.RECONVERGENT B1 ;  /* 0x0000000000017941 */ /* 0x000fea0003800200 */
.L_x_233:
[----:B------:R-:W-:Y:S01]  /*0700*/  BSSY.RECONVERGENT B1, `(.L_x_235) ;  /* 0x0000010000017945 */ /* 0x000fe20003800200 */
[----:B------:R-:W-:-:S03]  /*0710*/  IMAD.MOV.U32 R12, RZ, RZ, RZ ;  /* 0x000000ffff0c7224 */ /* 0x000fc600078e00ff */
[----:B------:R-:W-:Y:S05]  /*0720*/  @P0 BRA `(.L_x_236) ;  /* 0x0000000000340947 */ /* 0x000fea0003800000 */
[----:B------:R-:W1:Y:S01]  /*0730*/  LDCU UR4, c[0x3][URZ] ;  /* 0x00c00000ff0477ac */ /* 0x000e620008000800 */
[----:B0-----:R-:W-:Y:S01]  /*0740*/  VIADD R4, R10, 0xffffffff ;  /* 0xffffffff0a047836 */ /* 0x001fe20000000000 */
[----:B------:R-:W0:Y:S03]  /*0750*/  LDCU.64 UR8, c[0x0][0x390] ;  /* 0x00007200ff0877ac */ /* 0x000e260008000a00 */
[----:B-1----:R-:W-:-:S05]  /*0760*/  IMAD R11, R4, UR4, R9 ;  /* 0x00000004040b7c24 */ /* 0x002fca000f8e0209 */
[----:B0-----:R-:W-:-:S04]  /*0770*/  IADD3 R4, P0, PT, R11, UR8, RZ ;  /* 0x000000080b047c10 */ /* 0x001fc8000ff1e0ff */
[----:B------:R-:W-:-:S05]  /*0780*/  LEA.HI.X.SX32 R5, R11, UR9, 0x1, P0 ;  /* 0x000000090b057c11 */ /* 0x000fca00080f0eff */
[----:B------:R-:W2:Y:S02]  /*0790*/  LDG.E.U8.CONSTANT R4, desc[UR6][R4.64] ;  /* 0x0000000604047981 */ /* 0x000ea4000c1e9100 */
[----:B--2---:R-:W-:-:S13]  /*07a0*/  ISETP.NE.AND P0, PT, R4, RZ, PT ;  /* 0x000000ff0400720c */ /* 0x004fda0003f05270 */
[----:B------:R-:W-:Y:S05]  /*07b0*/  @P0 BRA `(.L_x_236) ;  /* 0x0000000000100947 */ /* 0x000fea0003800000 */
[----:B------:R-:W0:Y:S01]  /*07c0*/  LDC.64 R4, c[0x0][0x380] ;  /* 0x0000e000ff047b82 */ /* 0x000e220000000a00 */
[----:B------:R-:W-:-:S04]  /*07d0*/  IMAD R11, R11, 0x3, RZ ;  /* 0x000000030b0b7824 */ /* 0x000fc800078e02ff */
[----:B0-----:R-:W-:-:S05]  /*07e0*/  IMAD.WIDE R4, R11, 0x4, R4 ;  /* 0x000000040b047825 */ /* 0x001fca00078e0204 */
[----:B------:R1:W5:Y:S02]  /*07f0*/  LDG.E.CONSTANT R12, desc[UR6][R4.64+0x4] ;  /* 0x00000406040c7981 */ /* 0x000364000c1e9900 */
.L_x_236:
[----:B------:R-:W-:Y:S05]  /*0800*/  BSYNC.RECONVERGENT B1 ;  /* 0x0000000000017941 */ /* 0x000fea0003800200 */
.L_x_235:
[----:B01---5:R-:W-:Y:S01]  /*0810*/  FADD R5, -R12, R3 ;  /* 0x000000030c057221 */ /* 0x023fe20000000100 */
[----:B------:R-:W-:Y:S06]  /*0820*/  @P2 BRA `(.L_x_237) ;  /* 0x00000000000c2947 */ /* 0x000fec0003800000 */
[----:B------:R-:W-:-:S07]  /*0830*/  MOV R12, 0x850 ;  /* 0x00000850000c7802 */ /* 0x000fce0000000f00 */
[----:B------:R-:W-:Y:S05]  /*0840*/  CALL.REL.NOINC `($__internal_7_$__cuda_sm20_rcp_rn_f32_slowpath) ;  /* 0x0000000400247944 */ /* 0x000fea0003c00000 */
[----:B------:R-:W-:Y:S05]  /*0850*/  BRA `(.L_x_238) ;  /* 0x0000000000107947 */ /* 0x000fea0003800000 */
.L_x_237:
[----:B------:R-:W0:Y:S02]  /*0860*/  MUFU.RCP R3, R2 ;  /* 0x0000000200037308 */ /* 0x000e240000001000 */
[----:B0-----:R-:W-:-:S04]  /*0870*/  FFMA R4, R2, R3, -1 ;  /* 0xbf80000002047423 */ /* 0x001fc80000000003 */
[----:B------:R-:W-:-:S04]  /*0880*/  FADD.FTZ R4, -R4, -RZ ;  /* 0x800000ff04047221 */ /* 0x000fc80000010100 */
[----:B------:R-:W-:-:S07]  /*0890*/  FFMA R3, R3, R4, R3 ;  /* 0x0000000403037223 */ /* 0x000fce0000000003 */
.L_x_238:
[----:B------:R-:W-:-:S07]  /*08a0*/  FFMA R0, R5, R3, R0 ;  /* 0x0000000305007223 */ /* 0x000fce0000000000 */
.L_x_232:
[----:B------:R-:W-:Y:S05]  /*08b0*/  BSYNC.RECONVERGENT B0 ;  /* 0x0000000000007941 */ /* 0x000fea0003800200 */
.L_x_231:
        /* <DEDUP_REMOVED lines=13> */
[----:B0-----:R-:W-:-:S05]  /*0990*/  FADD R2, R2, R2 ;  /* 0x0000000202027221 */ /* 0x001fca0000000000 */
[----:B------:R-:W-:-:S04]  /*09a0*/  IADD3 R3, PT, PT, R2, 0x1800000, RZ ;  /* 0x0180000002037810 */ /* 0x000fc80007ffe0ff */
[----:B------:R-:W-:-:S04]  /*09b0*/  LOP3.LUT R3, R3, 0x7f800000, RZ, 0xc0, !PT ;  /* 0x7f80000003037812 */ /* 0x000fc800078ec0ff */
[----:B------:R-:W-:Y:S01]  /*09c0*/  ISETP.GT.U32.AND P2, PT, R3, 0x1ffffff, PT ;  /* 0x01ffffff0300780c */ /* 0x000fe20003f44070 */
[----:B------:R-:W-:Y:S01]  /*09d0*/  IMAD.MOV.U32 R3, RZ, RZ, RZ ;  /* 0x000000ffff037224 */ /* 0x000fe200078e00ff */
[----:B------:R-:W-:Y:S11]  /*09e0*/  @P1 BRA `(.L_x_242) ;  /* 0x0000000000341947 */ /* 0x000ff60003800000 */
[----:B------:R-:W0:Y:S01]  /*09f0*/  LDCU.64 UR8, c[0x3][URZ] ;  /* 0x00c00000ff0877ac */ /* 0x000e220008000a00 */
[----:B------:R-:W1:Y:S01]  /*0a00*/  LDCU.64 UR10, c[0x0][0x390] ;  /* 0x00007200ff0a77ac */ /* 0x000e620008000a00 */
[----:B0-----:R-:W-:-:S04]  /*0a10*/  VIADD R10, R10, UR9 ;  /* 0x000000090a0a7c36 */ /* 0x001fc80008000000 */
[----:B------:R-:W-:-:S05]  /*0a20*/  IMAD R10, R10, UR8, R9 ;  /* 0x000000080a0a7c24 */ /* 0x000fca000f8e0209 */
[----:B-1----:R-:W-:-:S04]  /*0a30*/  IADD3 R4, P1, PT, R10, UR10, RZ ;  /* 0x0000000a0a047c10 */ /* 0x002fc8000ff3e0ff */
        /* <DEDUP_REMOVED lines=8> */
.L_x_242:
[----:B------:R-:W-:Y:S05]  /*0ac0*/  BSYNC.RECONVERGENT B1 ;  /* 0x0000000000017941 */ /* 0x000fea0003800200 */
.L_x_241:
[----:B------:R-:W-:Y:S01]  /*0ad0*/  BSSY.RECONVERGENT B1, `(.L_x_243) ;  /* 0x0000011000017945 */ /* 0x000fe20003800200 */
[----:B------:R-:W-:-:S03]  /*0ae0*/  IMAD.MOV.U32 R10, RZ, RZ, RZ ;  /* 0x000000ffff0a7224 */ /* 0x000fc600078e00ff */
[----:B------:R-:W-:Y:S05]  /*0af0*/  @P0 BRA `(.L_x_244) ;  /* 0x0000000000380947 */ /* 0x000fea0003800000 */
[----:B0-----:R-:W0:Y:S01]  /*0b00*/  LDC.64 R4, c[0x3][RZ] ;  /* 0x00c00000ff047b82 */ /* 0x001e220000000a00 */
[----:B------:R-:W1:Y:S01]  /*0b10*/  LDCU.64 UR8, c[0x0][0x390] ;  /* 0x00007200ff0877ac */ /* 0x000e620008000a00 */
[----:B0-----:R-:W-:-:S05]  /*0b20*/  IMAD R8, R8, R5, -R5 ;  /* 0x0000000508087224 */ /* 0x001fca00078e0a05 */
[----:B------:R-:W-:-:S05]  /*0b30*/  IADD3 R8, PT, PT, R7, R8, RZ ;  /* 0x0000000807087210 */ /* 0x000fca0007ffe0ff */
[----:B------:R-:W-:-:S05]  /*0b40*/  IMAD R8, R8, R4, R9 ;  /* 0x0000000408087224 */ /* 0x000fca00078e0209 */
        /* <DEDUP_REMOVED lines=9> */
.L_x_244:
[----:B------:R-:W-:Y:S05]  /*0be0*/  BSYNC.RECONVERGENT B1 ;  /* 0x0000000000017941 */ /* 0x000fea0003800200 */
.L_x_243:
[----:B01---5:R-:W-:Y:S01]  /*0bf0*/  FADD R5, -R10, R3 ;  /* 0x000000030a057221 */ /* 0x023fe20000000100 */
[----:B------:R-:W-:Y:S06]  /*0c00*/  @P2 BRA `(.L_x_245) ;  /* 0x00000000000c2947 */ /* 0x000fec0003800000 */
[----:B------:R-:W-:-:S07]  /*0c10*/  MOV R12, 0xc30 ;  /* 0x00000c30000c7802 */ /* 0x000fce0000000f00 */
[----:B------:R-:W-:Y:S05]  /*0c20*/  CALL.REL.NOINC `($__internal_7_$__cuda_sm20_rcp_rn_f32_slowpath) ;  /* 0x00000000002c7944 */ /* 0x000fea0003c00000 */
[----:B------:R-:W-:Y:S05]  /*0c30*/  BRA `(.L_x_246) ;  /* 0x0000000000107947 */ /* 0x000fea0003800000 */
.L_x_245:
[----:B------:R-:W0:Y:S02]  /*0c40*/  MUFU.RCP R3, R2 ;  /* 0x0000000200037308 */ /* 0x000e240000001000 */
[----:B0-----:R-:W-:-:S04]  /*0c50*/  FFMA R4, R2, R3, -1 ;  /* 0xbf80000002047423 */ /* 0x001fc80000000003 */
[----:B------:R-:W-:-:S04]  /*0c60*/  FADD.FTZ R4, -R4, -RZ ;  /* 0x800000ff04047221 */ /* 0x000fc80000010100 */
[----:B------:R-:W-:-:S07]  /*0c70*/  FFMA R3, R3, R4, R3 ;  /* 0x0000000403037223 */ /* 0x000fce0000000003 */
.L_x_246:
[----:B------:R-:W-:-:S07]  /*0c80*/  FFMA R0, R5, R3, R0 ;  /* 0x0000000305007223 */ /* 0x000fce0000000000 */
.L_x_240:
[----:B------:R-:W-:Y:S05]  /*0c90*/  BSYNC.RECONVERGENT B0 ;  /* 0x0000000000007941 */ /* 0x000fea0003800200 */
.L_x_239:
[----:B0-----:R-:W0:Y:S02]  /*0ca0*/  LDC.64 R2, c[0x0][0x388] ;  /* 0x0000e200ff027b82 */ /* 0x001e240000000a00 */
[----:B0-----:R-:W-:-:S05]  /*0cb0*/  IMAD.WIDE R2, R6, 0x4, R2 ;  /* 0x0000000406027825 */ /* 0x001fca00078e0202 */
[----:B------:R-:W-:Y:S01]  /*0cc0*/  STG.E desc[UR6][R2.64], R0 ;  /* 0x0000000002007986 */ /* 0x000fe2000c101906 */
[----:B------:R-:W-:Y:S05]  /*0cd0*/  EXIT ;  /* 0x000000000000794d */ /* 0x000fea0003800000 */
        .weak           $__internal_7_$__cuda_sm20_rcp_rn_f32_slowpath
        .type           $__internal_7_$__cuda_sm20_rcp_rn_f32_slowpath,@function
        .size           $__internal_7_$__cuda_sm20_rcp_rn_f32_slowpath,(.L_x_259 - $__internal_7_$__cuda_sm20_rcp_rn_f32_slowpath)
$__internal_7_$__cuda_sm20_rcp_rn_f32_slowpath:
[----:B------:R-:W-:Y:S01]  /*0ce0*/  IMAD.SHL.U32 R3, R2, 0x2, RZ ;  /* 0x0000000202037824 */ /* 0x000fe200078e00ff */
[----:B------:R-:W-:Y:S04]  /*0cf0*/  BSSY.RECONVERGENT B1, `(.L_x_247) ;  /* 0x0000030000017945 */ /* 0x000fe80003800200 */
        /* <DEDUP_REMOVED lines=13> */
.L_x_248:
[----:B------:R-:W-:-:S05]  /*0dd0*/  VIADD R11, R3, 0xffffff03 ;  /* 0xffffff03030b7836 */ /* 0x000fca0000000000 */
[----:B------:R-:W-:-:S13]  /*0de0*/  ISETP.GT.U32.AND P0, PT, R11, 0x1, PT ;  /* 0x000000010b00780c */ /* 0x000fda0003f04070 */
[----:B------:R-:W-:Y:S05]  /*0df0*/  @P0 BRA `(.L_x_250) ;  /* 0x0000000000780947 */ /* 0x000fea0003800000 */
[----:B------:R-:W-:Y:S01]  /*0e00*/  LOP3.LUT R13, R2, 0x7fffff, RZ, 0xc0, !PT ;  /* 0x007fffff020d7812 */ /* 0x000fe200078ec0ff */
[----:B------:R-:W-:Y:S01]  /*0e10*/  HFMA2 R18, -RZ, RZ, 0, 1.78813934326171875e-07 ;  /* 0x00000003ff127431 */ /* 0x000fe200000001ff */
[----:B------:R-:W-:Y:S02]  /*0e20*/  IADD3 R3, PT, PT, R3, -0xfc, RZ ;  /* 0xffffff0403037810 */ /* 0x000fe40007ffe0ff */
[----:B------:R-:W-:-:S04]  /*0e30*/  LOP3.LUT R13, R13, 0x3f800000, RZ, 0xfc, !PT ;  /* 0x3f8000000d0d7812 */ /* 0x000fc800078efcff */
[----:B------:R-:W0:Y:S01]  /*0e40*/  MUFU.RCP R14, R13 ;  /* 0x0000000d000e7308 */ /* 0x000e220000001000 */
[----:B------:R-:W-:Y:S01]  /*0e50*/  SHF.L.U32 R17, R18, R11, RZ ;  /* 0x0000000b12117219 */ /* 0x000fe200000006ff */
        /* <DEDUP_REMOVED lines=9> */
[----:B------:R-:W-:Y:S01]  /*0ef0*/  SHF.R.U32.HI R3, RZ, R3, R14 ;  /* 0x00000003ff037219 */ /* 0x000fe2000001160e */
[----:B------:R-:W-:Y:S01]  /*0f00*/  IMAD.MOV R15, RZ, RZ, -R15 ;  /* 0x000000ffff0f7224 */ /* 0x000fe200078e0a0f */
[----:B------:R-:W-:-:S04]  /*0f10*/  SHF.R.U32.HI R16, RZ, R11, R16 ;  /* 0x0000000bff107219 */ /* 0x000fc80000011610 */
[----:B------:R-:W-:Y:S02]  /*0f20*/  LOP3.LUT P1, RZ, R15, R11, R14, 0xf8, !PT ;  /* 0x0000000b0fff7212 */ /* 0x000fe4000782f80e */
[C---:B------:R-:W-:Y:S02]  /*0f30*/  LOP3.LUT P0, RZ, R16.reuse, 0x1, RZ, 0xc0, !PT ;  /* 0x0000000110ff7812 */ /* 0x040fe4000780c0ff */
[----:B------:R-:W-:-:S04]  /*0f40*/  LOP3.LUT P2, RZ, R16, 0x2, RZ, 0xc0, !PT ;  /* 0x0000000210ff7812 */ /* 0x000fc8000784c0ff */
[----:B------:R-:W-:Y:S02]  /*0f50*/  PLOP3.LUT P0, PT, P0, P1, P2, 0xe0, 0x0 ;  /* 0x000000000000781c */ /* 0x000fe40000703c20 */
[----:B------:R-:W-:Y:S02]  /*0f60*/  LOP3.LUT P1, RZ, R2, 0x7fffff, RZ, 0xc0, !PT ;  /* 0x007fffff02ff7812 */ /* 0x000fe4000782c0ff */
[----:B------:R-:W-:-:S05]  /*0f70*/  SEL R11, RZ, 0x1, !P0 ;  /* 0x00000001ff0b7807 */ /* 0x000fca0004000000 */
[----:B------:R-:W-:-:S05]  /*0f80*/  IMAD.MOV R11, RZ, RZ, -R11 ;  /* 0x000000ffff0b7224 */ /* 0x000fca00078e0a0b */
[----:B------:R-:W-:-:S13]  /*0f90*/  ISETP.GE.AND P0, PT, R11, RZ, PT ;  /* 0x000000ff0b00720c */ /* 0x000fda0003f06270 */
[----:B------:R-:W-:-:S04]  /*0fa0*/  @!P0 VIADD R3, R3, 0x1 ;  /* 0x0000000103038836 */ /* 0x000fc80000000000 */
[----:B------:R-:W-:-:S05]  /*0fb0*/  @!P1 IMAD.SHL.U32 R3, R3, 0x2, RZ ;  /* 0x0000000203039824 */ /* 0x000fca00078e00ff */
[----:B------:R-:W-:Y:S01]  /*0fc0*/  LOP3.LUT R11, R3, 0x80000000, R2, 0xf8, !PT ;  /* 0x80000000030b7812 */ /* 0x000fe200078ef802 */
[----:B------:R-:W-:Y:S06]  /*0fd0*/  BRA `(.L_x_249) ;  /* 0x0000000000047947 */ /* 0x000fec0003800000 */
.L_x_250:
[----:B------:R0:W1:Y:S02]  /*0fe0*/  MUFU.RCP R11, R2 ;  /* 0x00000002000b7308 */ /* 0x0000640000001000 */
.L_x_249:
[----:B------:R-:W-:Y:S05]  /*0ff0*/  BSYNC.RECONVERGENT B1 ;  /* 0x0000000000017941 */ /* 0x000fea0003800200 */
.L_x_247:
[----:B------:R-:W-:Y:S01]  /*1000*/  IMAD.MOV.U32 R13, RZ, RZ, 0x0 ;  /* 0x00000000ff0d7424 */ /* 0x000fe200078e00ff */
[----:B-1----:R-:W-:-:S03]  /*1010*/  MOV R3, R11 ;  /* 0x0000000b00037202 */ /* 0x002fc60000000f00 */
[----:B0-----:R-:W-:Y:S05]  /*1020*/  RET.REL.NODEC R12 `(_Z23computeDivergenceKernelPKfPfPKh) ;  /* 0xffffffec0cf47950 */ /* 0x001fea0003c3ffff */
.L_x_251:
        /* <DEDUP_REMOVED lines=13> */
.L_x_259:


//--------------------- .nv.shared.reserved.0     --------------------------
	.section	.nv.shared.reserved.0,"aw",@nobits
	.weak		__nv_reservedSMEM_offset_0_alias
	.size		__nv_reservedSMEM_offset_0_alias, 0, 64
	.other		__nv_reservedSMEM_offset_0_alias,@"STO_CUDA_RESERVED_SHARED STV_DEFAULT"
__nv_reservedSMEM_offset_0_alias:
	.zero		0
	.zero		64


//--------------------- .nv.shared._Z22pressureJacobianKernelPKfPfS0_PKhf --------------------------
	.section	.nv.shared._Z22pressureJacobianKernelPKfPfS0_PKhf,"aw",@nobits
	.sectionflags	@""
	.align	4
.nv.shared._Z22pressureJacobianKernelPKfPfS0_PKhf:
	.zero		5024


//--------------------- .nv.constant0._Z20advectVelocityKernelPKfPfPKhf --------------------------
	.section	.nv.constant0._Z20advectVelocityKernelPKfPfPKhf,"a",@progbits
	.sectionflags	@""
	.align	4
.nv.constant0._Z20advectVelocityKernelPKfPfPKhf:
	.zero		924


//--------------------- .nv.constant0._Z18addFanForcesKernelPfPKhPK6float3S4_if --------------------------
	.section	.nv.constant0._Z18addFanForcesKernelPfPKhPK6float3S4_if,"a",@progbits
	.sectionflags	@""
	.align	4
.nv.constant0._Z18addFanForcesKernelPfPKhPK6float3S4_if:
	.zero		936


//--------------------- .nv.constant0._Z23addBuoyancyForcesKernelPfPKfPKhf --------------------------
	.section	.nv.constant0._Z23addBuoyancyForcesKernelPfPKfPKhf,"a",@progbits
	.sectionflags	@""
	.align	4
.nv.constant0._Z23addBuoyancyForcesKernelPfPKfPKhf:
	.zero		924


//--------------------- .nv.constant0._Z25advectDiffusionHeatKernelPKfPfS0_S0_Phf --------------------------
	.section	.nv.constant0._Z25advectDiffusionHeatKernelPKfPfS0_S0_Phf,"a",@progbits
	.sectionflags	@""
	.align	4
.nv.constant0._Z25advectDiffusionHeatKernelPKfPfS0_S0_Phf:
	.zero		940


//--------------------- .nv.constant0._Z21computeResidualKernelPKfS0_PfPKh --------------------------
	.section	.nv.constant0._Z21computeResidualKernelPKfS0_PfPKh,"a",@progbits
	.sectionflags	@""
	.align	4
.nv.constant0._Z21computeResidualKernelPKfS0_PfPKh:
	.zero		928


//--------------------- .nv.constant0._Z30subtractPressureGradientKernelPfPKfPKhf --------------------------
	.section	.nv.constant0._Z30subtractPressureGradientKernelPfPKfPKhf,"a",@progbits
	.sectionflags	@""
	.align	4
.nv.constant0._Z30subtractPressureGradientKernelPfPKfPKhf:
	.zero		924


//--------------------- .nv.constant0._Z22pressureJacobianKernelPKfPfS0_PKhf --------------------------
	.section	.nv.constant0._Z22pressureJacobianKernelPKfPfS0_PKhf,"a",@progbits
	.sectionflags	@""
	.align	4
.nv.constant0._Z22pressureJacobianKernelPKfPfS0_PKhf:
	.zero		932


//--------------------- .nv.constant0._Z23computeDivergenceKernelPKfPfPKh --------------------------
	.section	.nv.constant0._Z23computeDivergenceKernelPKfPfPKh,"a",@progbits
	.sectionflags	@""
	.align	4
.nv.constant0._Z23computeDivergenceKernelPKfPfPKh:
	.zero		920


//--------------------- SYMBOLS --------------------------

	.type		.nv.reservedSmem.offset0,@object
	.size		.nv.reservedSmem.offset0,0x4
	.type		.nv.reservedSmem.cap,@object
	.size		.nv.reservedSmem.cap,0x4
